// auto-generated by cutlass_sweep.gemm — config: {"arch": "sm_90", "cluster_m": 1, "cluster_n": 1, "dtype": "int8", "dtype_b": "int8", "layout": "nt", "stages": 0, "tile_k": 32, "tile_m": 192, "tile_n": 256}
#include "cutlass/cutlass.h"
#include "cutlass/gemm/collective/collective_builder.hpp"
#include "cutlass/gemm/device/gemm_universal_adapter.h"
#include "cutlass/gemm/kernel/gemm_universal.hpp"
#include "cutlass/epilogue/collective/collective_builder.hpp"

using ElemA = int8_t;
using ElemB = int8_t;
using ElemCD = int8_t;
using Acc  = int32_t;
using TileShape    = cute::Shape<cute::_192, cute::_256, cute::_32>;
using ClusterShape = cute::Shape<cute::_1, cute::_1, cute::_1>;

using CollectiveEpilogue = typename cutlass::epilogue::collective::CollectiveBuilder<
    cutlass::arch::Sm90, cutlass::arch::OpClassTensorOp,
    TileShape, ClusterShape,
    cutlass::epilogue::collective::EpilogueTileAuto,
    Acc, Acc,
    ElemCD, cutlass::layout::RowMajor, 128 / cutlass::sizeof_bits<ElemCD>::value,
    ElemCD, cutlass::layout::RowMajor, 128 / cutlass::sizeof_bits<ElemCD>::value,
    cutlass::epilogue::collective::EpilogueScheduleAuto
  >::CollectiveOp;

using CollectiveMainloop = typename cutlass::gemm::collective::CollectiveBuilder<
    cutlass::arch::Sm90, cutlass::arch::OpClassTensorOp,
    ElemA, cutlass::layout::RowMajor, 128 / cutlass::sizeof_bits<ElemA>::value,
    ElemB, cutlass::layout::ColumnMajor, 128 / cutlass::sizeof_bits<ElemB>::value,
    Acc,
    TileShape, ClusterShape,
    cutlass::gemm::collective::StageCountAutoCarveout<static_cast<int>(sizeof(typename CollectiveEpilogue::SharedStorage))>,
    cutlass::gemm::collective::KernelScheduleAuto
  >::CollectiveOp;

using GemmKernel = cutlass::gemm::kernel::GemmUniversal<
    cute::Shape<int,int,int,int>,
    CollectiveMainloop,
    CollectiveEpilogue
>;
using Gemm = cutlass::gemm::device::GemmUniversalAdapter<GemmKernel>;

// Force the device kernel symbol into the cubin without needing a host main.
auto* _anchor = &cutlass::device_kernel<GemmKernel>;


// ===== COMPILED SASS (sm_90a) =====

	.target	sm_90a

	.elftype	@"ET_EXEC"


//--------------------- .note.nv.tkinfo           --------------------------
	.section	.note.nv.tkinfo,"",@"SHT_NOTE"
	.sectionflags	@"SHF_NOTE_NV_TKINFO"
	.tkinfo
        /*0018*/ 	.word	0x00000002
        /*0030*/ 	.string	""
        /*0030*/ 	.string	"ptxas"
        /*0030*/ 	.string	"Cuda compilation tools, release 13.0, V13.0.88"
        /*0030*/ 	.string	"Build cuda_13.0.r13.0/compiler.36424714_0"
        /*0030*/ 	.string	"-arch sm_90a -m 64 "



//--------------------- .note.nv.cuinfo           --------------------------
	.section	.note.nv.cuinfo,"",@"SHT_NOTE"
	.sectionflags	@"SHF_NOTE_NV_CUINFO"
        /*0018*/ 	.short	0x0002
        /*001a*/ 	.short	0x005a
        /*001c*/ 	.short	0x0082
	.zero		2


//--------------------- .nv.info                  --------------------------
	.section	.nv.info,"",@"SHT_CUDA_INFO"
	.align	4


	//----- nvinfo : EIATTR_REGCOUNT
	.align		4
        /*0000*/ 	.byte	0x04, 0x2f
        /*0002*/ 	.short	(.L_15 - .L_14)
	.align		4
.L_14:
        /*0004*/ 	.word	index@(_ZN7cutlass13device_kernelINS_4gemm6kernel13GemmUniversalIN4cute5tupleIJiiiiEEENS1_10collective13CollectiveMmaINS1_34MainloopSm90TmaGmmaWarpSpecializedILi16ENS5_IJNS4_1CILi1EEESB_SB_EEENS1_35KernelTmaWarpSpecializedCooperativeEEENS5_IJNSA_ILi192EEENSA_ILi256EEENSA_ILi32EEEEEEaNS5_IJlSB_lEEEaSJ_NS4_8TiledMMAINS4_8MMA_AtomIJNS4_4SM904GMMA27MMA_64x256x32_S32S8S8_SS_TNEEEENS4_6LayoutINS5_IJNSA_ILi2EEESB_SB_EEENS5_IJSB_NSA_ILi0EEEST_EEEEENS5_IJNS4_10UnderscoreESW_SW_EEEEENS4_13SM90_TMA_LOADENS4_14ComposedLayoutINS4_7SwizzleILi1ELi4ELi3EEENS4_18smem_ptr_flag_bitsILi8EEENSQ_INS5_IJNSA_ILi8EEESH_EEENS5_IJSH_SB_EEEEEEEvNS4_8identityESZ_S19_vS1A_EENS_8epilogue10collective6detail29Sm90TmaWarpSpecializedAdapterINS1D_15DefaultEpilogueIaSJ_SJ_NS1C_6thread17LinearCombinationIaLi1EiiLNS1H_9ScaleType4KindE0ELNS_15FloatRoundStyleE2EaEENS1_15EpilogueDefaultEEEEEvvEEEEvNT_6ParamsE)
        /*0008*/ 	.word	0x000000a8


	//----- nvinfo : EIATTR_FRAME_SIZE
	.align		4
.L_15:
        /*000c*/ 	.byte	0x04, 0x11
        /*000e*/ 	.short	(.L_17 - .L_16)
	.align		4
.L_16:
        /*0010*/ 	.word	index@(_ZN7cutlass13device_kernelINS_4gemm6kernel13GemmUniversalIN4cute5tupleIJiiiiEEENS1_10collective13CollectiveMmaINS1_34MainloopSm90TmaGmmaWarpSpecializedILi16ENS5_IJNS4_1CILi1EEESB_SB_EEENS1_35KernelTmaWarpSpecializedCooperativeEEENS5_IJNSA_ILi192EEENSA_ILi256EEENSA_ILi32EEEEEEaNS5_IJlSB_lEEEaSJ_NS4_8TiledMMAINS4_8MMA_AtomIJNS4_4SM904GMMA27MMA_64x256x32_S32S8S8_SS_TNEEEENS4_6LayoutINS5_IJNSA_ILi2EEESB_SB_EEENS5_IJSB_NSA_ILi0EEEST_EEEEENS5_IJNS4_10UnderscoreESW_SW_EEEEENS4_13SM90_TMA_LOADENS4_14ComposedLayoutINS4_7SwizzleILi1ELi4ELi3EEENS4_18smem_ptr_flag_bitsILi8EEENSQ_INS5_IJNSA_ILi8EEESH_EEENS5_IJSH_SB_EEEEEEEvNS4_8identityESZ_S19_vS1A_EENS_8epilogue10collective6detail29Sm90TmaWarpSpecializedAdapterINS1D_15DefaultEpilogueIaSJ_SJ_NS1C_6thread17LinearCombinationIaLi1EiiLNS1H_9ScaleType4KindE0ELNS_15FloatRoundStyleE2EaEENS1_15EpilogueDefaultEEEEEvvEEEEvNT_6ParamsE)
        /*0014*/ 	.word	0x000002e8


	//----- nvinfo : EIATTR_MIN_STACK_SIZE
	.align		4
.L_17:
        /*0018*/ 	.byte	0x04, 0x12
        /*001a*/ 	.short	(.L_19 - .L_18)
	.align		4
.L_18:
        /*001c*/ 	.word	index@(_ZN7cutlass13device_kernelINS_4gemm6kernel13GemmUniversalIN4cute5tupleIJiiiiEEENS1_10collective13CollectiveMmaINS1_34MainloopSm90TmaGmmaWarpSpecializedILi16ENS5_IJNS4_1CILi1EEESB_SB_EEENS1_35KernelTmaWarpSpecializedCooperativeEEENS5_IJNSA_ILi192EEENSA_ILi256EEENSA_ILi32EEEEEEaNS5_IJlSB_lEEEaSJ_NS4_8TiledMMAINS4_8MMA_AtomIJNS4_4SM904GMMA27MMA_64x256x32_S32S8S8_SS_TNEEEENS4_6LayoutINS5_IJNSA_ILi2EEESB_SB_EEENS5_IJSB_NSA_ILi0EEEST_EEEEENS5_IJNS4_10UnderscoreESW_SW_EEEEENS4_13SM90_TMA_LOADENS4_14ComposedLayoutINS4_7SwizzleILi1ELi4ELi3EEENS4_18smem_ptr_flag_bitsILi8EEENSQ_INS5_IJNSA_ILi8EEESH_EEENS5_IJSH_SB_EEEEEEEvNS4_8identityESZ_S19_vS1A_EENS_8epilogue10collective6detail29Sm90TmaWarpSpecializedAdapterINS1D_15DefaultEpilogueIaSJ_SJ_NS1C_6thread17LinearCombinationIaLi1EiiLNS1H_9ScaleType4KindE0ELNS_15FloatRoundStyleE2EaEENS1_15EpilogueDefaultEEEEEvvEEEEvNT_6ParamsE)
        /*0020*/ 	.word	0x000002e8
.L_19:


//--------------------- .nv.compat                --------------------------
	.section	.nv.compat,"",@"SHT_CUDA_COMPAT_INFO"
	.align	4
        /*0000*/ 	.byte	0x02, 0x09, 0x01, 0x00, 0x02, 0x02, 0x04, 0x00, 0x02, 0x05, 0x05, 0x00, 0x03, 0x07, 0x01, 0x01
        /*0010*/ 	.byte	0x02, 0x03, 0x01, 0x00, 0x02, 0x06, 0x01, 0x00, 0x04, 0x0b, 0x08, 0x00, 0x00, 0x00, 0x00, 0x00
        /*0020*/ 	.byte	0x00, 0x00, 0x00, 0x00


//--------------------- .nv.info._ZN7cutlass13device_kernelINS_4gemm6kernel13GemmUniversalIN4cute5tupleIJiiiiEEENS1_10collective13CollectiveMmaINS1_34MainloopSm90TmaGmmaWarpSpecializedILi16ENS5_IJNS4_1CILi1EEESB_SB_EEENS1_35KernelTmaWarpSpecializedCooperativeEEENS5_IJNSA_ILi192EEENSA_ILi256EEENSA_ILi32EEEEEEaNS5_IJlSB_lEEEaSJ_NS4_8TiledMMAINS4_8MMA_AtomIJNS4_4SM904GMMA27MMA_64x256x32_S32S8S8_SS_TNEEEENS4_6LayoutINS5_IJNSA_ILi2EEESB_SB_EEENS5_IJSB_NSA_ILi0EEEST_EEEEENS5_IJNS4_10UnderscoreESW_SW_EEEEENS4_13SM90_TMA_LOADENS4_14ComposedLayoutINS4_7SwizzleILi1ELi4ELi3EEENS4_18smem_ptr_flag_bitsILi8EEENSQ_INS5_IJNSA_ILi8EEESH_EEENS5_IJSH_SB_EEEEEEEvNS4_8identityESZ_S19_vS1A_EENS_8epilogue10collective6detail29Sm90TmaWarpSpecializedAdapterINS1D_15DefaultEpilogueIaSJ_SJ_NS1C_6thread17LinearCombinationIaLi1EiiLNS1H_9ScaleType4KindE0ELNS_15FloatRoundStyleE2EaEENS1_15EpilogueDefaultEEEEEvvEEEEvNT_6ParamsE --------------------------
	.section	.nv.info._ZN7cutlass13device_kernelINS_4gemm6kernel13GemmUniversalIN4cute5tupleIJiiiiEEENS1_10collective13CollectiveMmaINS1_34MainloopSm90TmaGmmaWarpSpecializedILi16ENS5_IJNS4_1CILi1EEESB_SB_EEENS1_35KernelTmaWarpSpecializedCooperativeEEENS5_IJNSA_ILi192EEENSA_ILi256EEENSA_ILi32EEEEEEaNS5_IJlSB_lEEEaSJ_NS4_8TiledMMAINS4_8MMA_AtomIJNS4_4SM904GMMA27MMA_64x256x32_S32S8S8_SS_TNEEEENS4_6LayoutINS5_IJNSA_ILi2EEESB_SB_EEENS5_IJSB_NSA_ILi0EEEST_EEEEENS5_IJNS4_10UnderscoreESW_SW_EEEEENS4_13SM90_TMA_LOADENS4_14ComposedLayoutINS4_7SwizzleILi1ELi4ELi3EEENS4_18smem_ptr_flag_bitsILi8EEENSQ_INS5_IJNSA_ILi8EEESH_EEENS5_IJSH_SB_EEEEEEEvNS4_8identityESZ_S19_vS1A_EENS_8epilogue10collective6detail29Sm90TmaWarpSpecializedAdapterINS1D_15DefaultEpilogueIaSJ_SJ_NS1C_6thread17LinearCombinationIaLi1EiiLNS1H_9ScaleType4KindE0ELNS_15FloatRoundStyleE2EaEENS1_15EpilogueDefaultEEEEEvvEEEEvNT_6ParamsE,"",@"SHT_CUDA_INFO"
	.sectionflags	@""
	.align	4


	//----- nvinfo : EIATTR_CUDA_API_VERSION
	.align		4
        /*0000*/ 	.byte	0x04, 0x37
        /*0002*/ 	.short	(.L_21 - .L_20)
.L_20:
        /*0004*/ 	.word	0x00000082


	//----- nvinfo : EIATTR_KPARAM_INFO
	.align		4
.L_21:
        /*0008*/ 	.byte	0x04, 0x17
        /*000a*/ 	.short	(.L_23 - .L_22)
.L_22:
        /*000c*/ 	.word	0x00000000
        /*0010*/ 	.short	0x0000
        /*0012*/ 	.short	0x0070
        /*0014*/ 	.byte	0x00, 0xf0, 0x01, 0x10


	//----- nvinfo : EIATTR_SPARSE_MMA_MASK
	.align		4
.L_23:
        /*0018*/ 	.byte	0x03, 0x50
        /*001a*/ 	.short	0x0000


	//----- nvinfo : EIATTR_MAXREG_COUNT
	.align		4
        /*001c*/ 	.byte	0x03, 0x1b
        /*001e*/ 	.short	0x00a8


	//----- nvinfo : EIATTR_NUM_BARRIERS
	.align		4
        /*0020*/ 	.byte	0x02, 0x4c
        /*0022*/ 	.byte	0x01
	.zero		1


	//----- nvinfo : EIATTR_EXTERNS
	.align		4
        /*0024*/ 	.byte	0x04, 0x0f
        /*0026*/ 	.short	(.L_25 - .L_24)


	//   ....[0]....
	.align		4
.L_24:
        /*0028*/ 	.word	index@(__assertfail)


	//----- nvinfo : EIATTR_ANNOTATIONS
	.align		4
.L_25:
        /*002c*/ 	.byte	0x04, 0x55
        /*002e*/ 	.short	(.L_27 - .L_26)


	//   ....[0]....
.L_26:
        /*0030*/ 	.word	0x00000001
        /*0034*/ 	.byte	0x40, 0x07, 0x00, 0x00, 0x01, 0x00, 0x00, 0x00, 0x60, 0x07, 0x00, 0x00, 0x01, 0x00, 0x00, 0x00
        /* <DEDUP_REMOVED lines=258> */
        /*1064*/ 	.byte	0x50, 0x16, 0x01, 0x00, 0x01, 0x00, 0x00, 0x00, 0x70, 0x1c, 0x01, 0x00


	//----- nvinfo : EIATTR_MERCURY_ISA_VERSION
	.align		4
.L_27:
        /*1070*/ 	.byte	0x03, 0x5f
        /*1072*/ 	.short	0x0101


	//----- nvinfo : EIATTR_INT_WARP_WIDE_INSTR_OFFSETS
	.align		4
        /*1074*/ 	.byte	0x04, 0x31
        /*1076*/ 	.short	(.L_29 - .L_28)


	//   ....[0]....
.L_28:
        /*1078*/ 	.word	0x000005a0


	//   ....[1]....
        /*107c*/ 	.word	0x000005b0


	//   ....[2]....
        /*1080*/ 	.word	0x00000680


	//----- nvinfo : EIATTR_COOP_GROUP_MASK_REGIDS
	.align		4
.L_29:
        /*1084*/ 	.byte	0x04, 0x29
        /*1086*/ 	.short	(.L_31 - .L_30)


	//   ....[0]....
.L_30:
        /*1088*/ 	.word	0xffffffff


	//   ....[1]....
        /*108c*/ 	.word	0xffffffff


	//   ....[2]....
        /*1090*/ 	.word	0xffffffff


	//   ....[3]....
        /*1094*/ 	.word	0xffffffff


	//   ....[4]....
        /*1098*/ 	.word	0xffffffff


	//----- nvinfo : EIATTR_COOP_GROUP_INSTR_OFFSETS
	.align		4
.L_31:
        /*109c*/ 	.byte	0x04, 0x28
        /*109e*/ 	.short	(.L_33 - .L_32)


	//   ....[0]....
.L_32:
        /*10a0*/ 	.word	0x00000070


	//   ....[1]....
        /*10a4*/ 	.word	0x00000080


	//   ....[2]....
        /*10a8*/ 	.word	0x00000140


	//   ....[3]....
        /*10ac*/ 	.word	0x00000480


	//   ....[4]....
        /*10b0*/ 	.word	0x000011a0


	//----- nvinfo : EIATTR_REG_RECONFIG
	.align		4
.L_33:
        /*10b4*/ 	.byte	0x01, 0x54
	.zero		2


	//----- nvinfo : EIATTR_SYSCALL_OFFSETS
	.align		4
        /*10b8*/ 	.byte	0x04, 0x46
        /*10ba*/ 	.short	(.L_35 - .L_34)


	//   ....[0]....
.L_34:
        /*10bc*/ 	.word	0x00001360


	//----- nvinfo : EIATTR_MBARRIER_INSTR_OFFSETS
	.align		4
.L_35:
        /*10c0*/ 	.byte	0x04, 0x39
        /*10c2*/ 	.short	(.L_37 - .L_36)


	//   ....[0]....
.L_36:
        /*10c4*/ 	.word	0x00000260
        /*10c8*/ 	.word	0x000000ff
        /*10cc*/ 	.word	0x00000000
        /*10d0*/ 	.short	0x0100
        /*10d2*/ 	.byte	0x08
	.zero		1


	//   ....[1]....
        /*10d4*/ 	.word	0x00000270
        /*10d8*/ 	.word	0x000000ff
        /*10dc*/ 	.word	0x00000080
        /*10e0*/ 	.short	0x0100
        /*10e2*/ 	.byte	0x08
	.zero		1


	//   ....[2]....
        /*10e4*/ 	.word	0x00000280
        /*10e8*/ 	.word	0x000000ff
        /*10ec*/ 	.word	0x00000008
        /*10f0*/ 	.short	0x0100
        /*10f2*/ 	.byte	0x08
	.zero		1


	//   ....[3]....
        /*10f4*/ 	.word	0x00000290
        /*10f8*/ 	.word	0x000000ff
        /*10fc*/ 	.word	0x00000088
        /*1100*/ 	.short	0x0100
        /*1102*/ 	.byte	0x08
	.zero		1


	//   ....[4]....
        /*1104*/ 	.word	0x000002a0
        /*1108*/ 	.word	0x000000ff
        /*110c*/ 	.word	0x00000010
        /*1110*/ 	.short	0x0100
        /*1112*/ 	.byte	0x08
	.zero		1


	//   ....[5]....
        /*1114*/ 	.word	0x000002b0
        /*1118*/ 	.word	0x000000ff
        /*111c*/ 	.word	0x00000090
        /*1120*/ 	.short	0x0100
        /*1122*/ 	.byte	0x08
	.zero		1


	//   ....[6]....
        /*1124*/ 	.word	0x000002c0
        /*1128*/ 	.word	0x000000ff
        /*112c*/ 	.word	0x00000018
        /*1130*/ 	.short	0x0100
        /*1132*/ 	.byte	0x08
	.zero		1


	//   ....[7]....
        /*1134*/ 	.word	0x000002d0
        /*1138*/ 	.word	0x000000ff
        /*113c*/ 	.word	0x00000098
        /*1140*/ 	.short	0x0100
        /*1142*/ 	.byte	0x08
	.zero		1


	//   ....[8]....
        /*1144*/ 	.word	0x000002e0
        /*1148*/ 	.word	0x000000ff
        /*114c*/ 	.word	0x00000020
        /*1150*/ 	.short	0x0100
        /*1152*/ 	.byte	0x08
	.zero		1


	//   ....[9]....
        /*1154*/ 	.word	0x000002f0
        /*1158*/ 	.word	0x000000ff
        /*115c*/ 	.word	0x000000a0
        /*1160*/ 	.short	0x0100
        /*1162*/ 	.byte	0x08
	.zero		1


	//   ....[10]....
        /*1164*/ 	.word	0x00000300
        /*1168*/ 	.word	0x000000ff
        /*116c*/ 	.word	0x00000028
        /*1170*/ 	.short	0x0100
        /*1172*/ 	.byte	0x08
	.zero		1


	//   ....[11]....
        /*1174*/ 	.word	0x00000310
        /*1178*/ 	.word	0x000000ff
        /*117c*/ 	.word	0x000000a8
        /*1180*/ 	.short	0x0100
        /*1182*/ 	.byte	0x08
	.zero		1


	//   ....[12]....
        /*1184*/ 	.word	0x00000320
        /*1188*/ 	.word	0x000000ff
        /*118c*/ 	.word	0x00000030
        /*1190*/ 	.short	0x0100
        /*1192*/ 	.byte	0x08
	.zero		1


	//   ....[13]....
        /*1194*/ 	.word	0x00000330
        /*1198*/ 	.word	0x000000ff
        /*119c*/ 	.word	0x000000b0
        /*11a0*/ 	.short	0x0100
        /*11a2*/ 	.byte	0x08
	.zero		1


	//   ....[14]....
        /*11a4*/ 	.word	0x00000340
        /*11a8*/ 	.word	0x000000ff
        /*11ac*/ 	.word	0x00000038
        /*11b0*/ 	.short	0x0100
        /*11b2*/ 	.byte	0x08
	.zero		1


	//   ....[15]....
        /*11b4*/ 	.word	0x00000350
        /*11b8*/ 	.word	0x000000ff
        /*11bc*/ 	.word	0x000000b8
        /*11c0*/ 	.short	0x0100
        /*11c2*/ 	.byte	0x08
	.zero		1


	//   ....[16]....
        /*11c4*/ 	.word	0x00000360
        /*11c8*/ 	.word	0x000000ff
        /*11cc*/ 	.word	0x00000040
        /*11d0*/ 	.short	0x0100
        /*11d2*/ 	.byte	0x08
	.zero		1


	//   ....[17]....
        /*11d4*/ 	.word	0x00000370
        /*11d8*/ 	.word	0x000000ff
        /*11dc*/ 	.word	0x000000c0
        /*11e0*/ 	.short	0x0100
        /*11e2*/ 	.byte	0x08
	.zero		1


	//   ....[18]....
        /*11e4*/ 	.word	0x00000380
        /*11e8*/ 	.word	0x000000ff
        /*11ec*/ 	.word	0x00000048
        /*11f0*/ 	.short	0x0100
        /*11f2*/ 	.byte	0x08
	.zero		1


	//   ....[19]....
        /*11f4*/ 	.word	0x00000390
        /*11f8*/ 	.word	0x000000ff
        /*11fc*/ 	.word	0x000000c8
        /*1200*/ 	.short	0x0100
        /*1202*/ 	.byte	0x08
	.zero		1


	//   ....[20]....
        /*1204*/ 	.word	0x000003a0
        /*1208*/ 	.word	0x000000ff
        /*120c*/ 	.word	0x00000050
        /*1210*/ 	.short	0x0100
        /*1212*/ 	.byte	0x08
	.zero		1


	//   ....[21]....
        /*1214*/ 	.word	0x000003b0
        /*1218*/ 	.word	0x000000ff
        /*121c*/ 	.word	0x000000d0
        /*1220*/ 	.short	0x0100
        /*1222*/ 	.byte	0x08
	.zero		1


	//   ....[22]....
        /*1224*/ 	.word	0x000003c0
        /*1228*/ 	.word	0x000000ff
        /*122c*/ 	.word	0x00000058
        /*1230*/ 	.short	0x0100
        /*1232*/ 	.byte	0x08
	.zero		1


	//   ....[23]....
        /*1234*/ 	.word	0x000003d0
        /*1238*/ 	.word	0x000000ff
        /*123c*/ 	.word	0x000000d8
        /*1240*/ 	.short	0x0100
        /*1242*/ 	.byte	0x08
	.zero		1


	//   ....[24]....
        /*1244*/ 	.word	0x000003e0
        /*1248*/ 	.word	0x000000ff
        /*124c*/ 	.word	0x00000060
        /*1250*/ 	.short	0x0100
        /*1252*/ 	.byte	0x08
	.zero		1


	//   ....[25]....
        /*1254*/ 	.word	0x000003f0
        /*1258*/ 	.word	0x000000ff
        /*125c*/ 	.word	0x000000e0
        /*1260*/ 	.short	0x0100
        /*1262*/ 	.byte	0x08
	.zero		1


	//   ....[26]....
        /*1264*/ 	.word	0x00000400
        /*1268*/ 	.word	0x000000ff
        /*126c*/ 	.word	0x00000068
        /*1270*/ 	.short	0x0100
        /*1272*/ 	.byte	0x08
	.zero		1


	//   ....[27]....
        /*1274*/ 	.word	0x00000410
        /*1278*/ 	.word	0x000000ff
        /*127c*/ 	.word	0x000000e8
        /*1280*/ 	.short	0x0100
        /*1282*/ 	.byte	0x08
	.zero		1


	//   ....[28]....
        /*1284*/ 	.word	0x00000420
        /*1288*/ 	.word	0x000000ff
        /*128c*/ 	.word	0x00000070
        /*1290*/ 	.short	0x0100
        /*1292*/ 	.byte	0x08
	.zero		1


	//   ....[29]....
        /*1294*/ 	.word	0x00000430
        /*1298*/ 	.word	0x000000ff
        /*129c*/ 	.word	0x000000f0
        /*12a0*/ 	.short	0x0100
        /*12a2*/ 	.byte	0x08
	.zero		1


	//   ....[30]....
        /*12a4*/ 	.word	0x00000440
        /*12a8*/ 	.word	0x000000ff
        /*12ac*/ 	.word	0x00000078
        /*12b0*/ 	.short	0x0100
        /*12b2*/ 	.byte	0x08
	.zero		1


	//   ....[31]....
        /*12b4*/ 	.word	0x00000450
        /*12b8*/ 	.word	0x000000ff
        /*12bc*/ 	.word	0x000000f8
        /*12c0*/ 	.short	0x0100
        /*12c2*/ 	.byte	0x08
	.zero		1


	//   ....[32]....
        /*12c4*/ 	.word	0x000006f0
        /*12c8*/ 	.word	0x000000ff
        /*12cc*/ 	.word	0x00000110
        /*12d0*/ 	.short	0x0100
        /*12d2*/ 	.byte	0x06
	.zero		1


	//   ....[33]....
        /*12d4*/ 	.word	0x00000780
        /*12d8*/ 	.word	0x000000ff
        /*12dc*/ 	.word	0x00000118
        /*12e0*/ 	.short	0x0100
        /*12e2*/ 	.byte	0x06
	.zero		1


	//   ....[34]....
        /*12e4*/ 	.word	0x00001440
        /*12e8*/ 	.word	0x00000003
        /*12ec*/ 	.word	0x00000000
        /*12f0*/ 	.short	0x010a
        /*12f2*/ 	.byte	0x3f
	.zero		1


	//   ....[35]....
        /*12f4*/ 	.word	0x00001480
        /*12f8*/ 	.word	0x00000003
        /*12fc*/ 	.word	0x00000000
        /*1300*/ 	.short	0x010a
        /*1302*/ 	.byte	0x3f
	.zero		1


	//   ....[36]....
        /*1304*/ 	.word	0x00001b20
        /*1308*/ 	.word	0x00000005
        /*130c*/ 	.word	0x00000000
        /*1310*/ 	.short	0x010a
        /*1312*/ 	.byte	0x3f
	.zero		1


	//   ....[37]....
        /*1314*/ 	.word	0x00001b60
        /*1318*/ 	.word	0x00000005
        /*131c*/ 	.word	0x00000000
        /*1320*/ 	.short	0x010a
        /*1322*/ 	.byte	0x3f
	.zero		1


	//   ....[38]....
        /*1324*/ 	.word	0x00002800
        /*1328*/ 	.word	0x00000005
        /*132c*/ 	.word	0x00000000
        /*1330*/ 	.short	0x0101
        /*1332*/ 	.byte	0x3f
	.zero		1


	//   ....[39]....
        /*1334*/ 	.word	0x000029d0
        /*1338*/ 	.word	0x00000000
        /*133c*/ 	.word	0x00000000
        /*1340*/ 	.short	0x0101
        /*1342*/ 	.byte	0x3f
	.zero		1


	//   ....[40]....
        /*1344*/ 	.word	0x000111f0
        /*1348*/ 	.word	0x0000000c
        /*134c*/ 	.word	0x00000080
        /*1350*/ 	.short	0x010a
        /*1352*/ 	.byte	0x3f
	.zero		1


	//   ....[41]....
        /*1354*/ 	.word	0x000115a0
        /*1358*/ 	.word	0x00000003
        /*135c*/ 	.word	0x00000118
        /*1360*/ 	.short	0x0101
        /*1362*/ 	.byte	0x3f
	.zero		1


	//   ....[42]....
        /*1364*/ 	.word	0x00011d30
        /*1368*/ 	.word	0x00000007
        /*136c*/ 	.word	0x00000000
        /*1370*/ 	.short	0x010a
        /*1372*/ 	.byte	0x3f
	.zero		1


	//   ....[43]....
        /*1374*/ 	.word	0x00011db0
        /*1378*/ 	.word	0x00000009
        /*137c*/ 	.word	0x00000000
        /*1380*/ 	.short	0x010a
        /*1382*/ 	.byte	0x3f
	.zero		1


	//   ....[44]....
        /*1384*/ 	.word	0x00011e40
        /*1388*/ 	.word	0x00000006
        /*138c*/ 	.word	0x00000000
        /*1390*/ 	.short	0x010a
        /*1392*/ 	.byte	0x3f
	.zero		1


	//   ....[45]....
        /*1394*/ 	.word	0x00011ed0
        /*1398*/ 	.word	0x00000009
        /*139c*/ 	.word	0x00000000
        /*13a0*/ 	.short	0x010a
        /*13a2*/ 	.byte	0x3f
	.zero		1


	//   ....[46]....
        /*13a4*/ 	.word	0x00011f60
        /*13a8*/ 	.word	0x00000006
        /*13ac*/ 	.word	0x00000000
        /*13b0*/ 	.short	0x010a
        /*13b2*/ 	.byte	0x3f
	.zero		1


	//   ....[47]....
        /*13b4*/ 	.word	0x00011ff0
        /*13b8*/ 	.word	0x00000009
        /*13bc*/ 	.word	0x00000000
        /*13c0*/ 	.short	0x010a
        /*13c2*/ 	.byte	0x3f
	.zero		1


	//   ....[48]....
        /*13c4*/ 	.word	0x00012080
        /*13c8*/ 	.word	0x00000006
        /*13cc*/ 	.word	0x00000000
        /*13d0*/ 	.short	0x010a
        /*13d2*/ 	.byte	0x3f
	.zero		1


	//   ....[49]....
        /*13d4*/ 	.word	0x00012110
        /*13d8*/ 	.word	0x00000009
        /*13dc*/ 	.word	0x00000000
        /*13e0*/ 	.short	0x010a
        /*13e2*/ 	.byte	0x3f
	.zero		1


	//   ....[50]....
        /*13e4*/ 	.word	0x000121a0
        /*13e8*/ 	.word	0x00000006
        /*13ec*/ 	.word	0x00000000
        /*13f0*/ 	.short	0x010a
        /*13f2*/ 	.byte	0x3f
	.zero		1


	//   ....[51]....
        /*13f4*/ 	.word	0x00012230
        /*13f8*/ 	.word	0x00000009
        /*13fc*/ 	.word	0x00000000
        /*1400*/ 	.short	0x010a
        /*1402*/ 	.byte	0x3f
	.zero		1


	//   ....[52]....
        /*1404*/ 	.word	0x000122c0
        /*1408*/ 	.word	0x00000006
        /*140c*/ 	.word	0x00000000
        /*1410*/ 	.short	0x010a
        /*1412*/ 	.byte	0x3f
	.zero		1


	//   ....[53]....
        /*1414*/ 	.word	0x00012350
        /*1418*/ 	.word	0x00000009
        /*141c*/ 	.word	0x00000000
        /*1420*/ 	.short	0x010a
        /*1422*/ 	.byte	0x3f
	.zero		1


	//   ....[54]....
        /*1424*/ 	.word	0x000123e0
        /*1428*/ 	.word	0x00000006
        /*142c*/ 	.word	0x00000000
        /*1430*/ 	.short	0x010a
        /*1432*/ 	.byte	0x3f
	.zero		1


	//   ....[55]....
        /*1434*/ 	.word	0x00012470
        /*1438*/ 	.word	0x00000009
        /*143c*/ 	.word	0x00000000
        /*1440*/ 	.short	0x010a
        /*1442*/ 	.byte	0x3f
	.zero		1


	//   ....[56]....
        /*1444*/ 	.word	0x00012500
        /*1448*/ 	.word	0x00000006
        /*144c*/ 	.word	0x00000000
        /*1450*/ 	.short	0x010a
        /*1452*/ 	.byte	0x3f
	.zero		1


	//   ....[57]....
        /*1454*/ 	.word	0x00012590
        /*1458*/ 	.word	0x00000003
        /*145c*/ 	.word	0x00000000
        /*1460*/ 	.short	0x010a
        /*1462*/ 	.byte	0x3f
	.zero		1


	//   ....[58]....
        /*1464*/ 	.word	0x000125f0
        /*1468*/ 	.word	0x00000003
        /*146c*/ 	.word	0x00000000
        /*1470*/ 	.short	0x010a
        /*1472*/ 	.byte	0x3f
	.zero		1


	//   ....[59]....
        /*1474*/ 	.word	0x00012640
        /*1478*/ 	.word	0x00000005
        /*147c*/ 	.word	0x00000000
        /*1480*/ 	.short	0x010a
        /*1482*/ 	.byte	0x3f
	.zero		1


	//   ....[60]....
        /*1484*/ 	.word	0x00012710
        /*1488*/ 	.word	0x0000000c
        /*148c*/ 	.word	0x00000080
        /*1490*/ 	.short	0x010a
        /*1492*/ 	.byte	0x3f
	.zero		1


	//   ....[61]....
        /*1494*/ 	.word	0x000127e0
        /*1498*/ 	.word	0x00000007
        /*149c*/ 	.word	0x00000000
        /*14a0*/ 	.short	0x010a
        /*14a2*/ 	.byte	0x3f
	.zero		1


	//   ....[62]....
        /*14a4*/ 	.word	0x00012830
        /*14a8*/ 	.word	0x00000009
        /*14ac*/ 	.word	0x00000000
        /*14b0*/ 	.short	0x010a
        /*14b2*/ 	.byte	0x3f
	.zero		1


	//   ....[63]....
        /*14b4*/ 	.word	0x00012880
        /*14b8*/ 	.word	0x00000006
        /*14bc*/ 	.word	0x00000000
        /*14c0*/ 	.short	0x010a
        /*14c2*/ 	.byte	0x3f
	.zero		1


	//   ....[64]....
        /*14c4*/ 	.word	0x000128d0
        /*14c8*/ 	.word	0x00000009
        /*14cc*/ 	.word	0x00000000
        /*14d0*/ 	.short	0x010a
        /*14d2*/ 	.byte	0x3f
	.zero		1


	//   ....[65]....
        /*14d4*/ 	.word	0x00012920
        /*14d8*/ 	.word	0x00000006
        /*14dc*/ 	.word	0x00000000
        /*14e0*/ 	.short	0x010a
        /*14e2*/ 	.byte	0x3f
	.zero		1


	//   ....[66]....
        /*14e4*/ 	.word	0x00012970
        /*14e8*/ 	.word	0x00000009
        /*14ec*/ 	.word	0x00000000
        /*14f0*/ 	.short	0x010a
        /*14f2*/ 	.byte	0x3f
	.zero		1


	//   ....[67]....
        /*14f4*/ 	.word	0x000129c0
        /*14f8*/ 	.word	0x00000006
        /*14fc*/ 	.word	0x00000000
        /*1500*/ 	.short	0x010a
        /*1502*/ 	.byte	0x3f
	.zero		1


	//   ....[68]....
        /*1504*/ 	.word	0x00012a10
        /*1508*/ 	.word	0x00000009
        /*150c*/ 	.word	0x00000000
        /*1510*/ 	.short	0x010a
        /*1512*/ 	.byte	0x3f
	.zero		1


	//   ....[69]....
        /*1514*/ 	.word	0x00012a60
        /*1518*/ 	.word	0x00000006
        /*151c*/ 	.word	0x00000000
        /*1520*/ 	.short	0x010a
        /*1522*/ 	.byte	0x3f
	.zero		1


	//   ....[70]....
        /*1524*/ 	.word	0x00012ab0
        /*1528*/ 	.word	0x00000009
        /*152c*/ 	.word	0x00000000
        /*1530*/ 	.short	0x010a
        /*1532*/ 	.byte	0x3f
	.zero		1


	//   ....[71]....
        /*1534*/ 	.word	0x00012b00
        /*1538*/ 	.word	0x00000006
        /*153c*/ 	.word	0x00000000
        /*1540*/ 	.short	0x010a
        /*1542*/ 	.byte	0x3f
	.zero		1


	//   ....[72]....
        /*1544*/ 	.word	0x00012b50
        /*1548*/ 	.word	0x00000009
        /*154c*/ 	.word	0x00000000
        /*1550*/ 	.short	0x010a
        /*1552*/ 	.byte	0x3f
	.zero		1


	//   ....[73]....
        /*1554*/ 	.word	0x00012ba0
        /*1558*/ 	.word	0x00000006
        /*155c*/ 	.word	0x00000000
        /*1560*/ 	.short	0x010a
        /*1562*/ 	.byte	0x3f
	.zero		1


	//   ....[74]....
        /*1564*/ 	.word	0x00012bf0
        /*1568*/ 	.word	0x00000009
        /*156c*/ 	.word	0x00000000
        /*1570*/ 	.short	0x010a
        /*1572*/ 	.byte	0x3f
	.zero		1


	//   ....[75]....
        /*1574*/ 	.word	0x00012c40
        /*1578*/ 	.word	0x00000006
        /*157c*/ 	.word	0x00000000
        /*1580*/ 	.short	0x010a
        /*1582*/ 	.byte	0x3f
	.zero		1


	//----- nvinfo : EIATTR_NUM_MBARRIERS
	.align		4
.L_37:
        /*1584*/ 	.byte	0x03, 0x38
        /*1586*/ 	.short	0x0022


	//----- nvinfo : EIATTR_EXIT_INSTR_OFFSETS
	.align		4
        /*1588*/ 	.byte	0x04, 0x1c
        /*158a*/ 	.short	(.L_39 - .L_38)


	//   ....[0]....
.L_38:
        /*158c*/ 	.word	0x000007d0


	//   ....[1]....
        /*1590*/ 	.word	0x000010c0


	//   ....[2]....
        /*1594*/ 	.word	0x000107f0


	//   ....[3]....
        /*1598*/ 	.word	0x00010e70


	//   ....[4]....
        /*159c*/ 	.word	0x000125e0


	//----- nvinfo : EIATTR_MAX_THREADS
	.align		4
.L_39:
        /*15a0*/ 	.byte	0x04, 0x05
        /*15a2*/ 	.short	(.L_41 - .L_40)
.L_40:
        /*15a4*/ 	.word	0x00000180
        /*15a8*/ 	.word	0x00000001
        /*15ac*/ 	.word	0x00000001


	//----- nvinfo : EIATTR_CRS_STACK_SIZE
	.align		4
.L_41:
        /*15b0*/ 	.byte	0x04, 0x1e
        /*15b2*/ 	.short	(.L_43 - .L_42)
.L_42:
        /*15b4*/ 	.word	0x00000000


	//----- nvinfo : EIATTR_CBANK_PARAM_SIZE
	.align		4
.L_43:
        /*15b8*/ 	.byte	0x03, 0x19
        /*15ba*/ 	.short	0x0470


	//----- nvinfo : EIATTR_PARAM_CBANK
	.align		4
        /*15bc*/ 	.byte	0x04, 0x0a
        /*15be*/ 	.short	(.L_45 - .L_44)
	.align		4
.L_44:
        /*15c0*/ 	.word	index@(.nv.constant0._ZN7cutlass13device_kernelINS_4gemm6kernel13GemmUniversalIN4cute5tupleIJiiiiEEENS1_10collective13CollectiveMmaINS1_34MainloopSm90TmaGmmaWarpSpecializedILi16ENS5_IJNS4_1CILi1EEESB_SB_EEENS1_35KernelTmaWarpSpecializedCooperativeEEENS5_IJNSA_ILi192EEENSA_ILi256EEENSA_ILi32EEEEEEaNS5_IJlSB_lEEEaSJ_NS4_8TiledMMAINS4_8MMA_AtomIJNS4_4SM904GMMA27MMA_64x256x32_S32S8S8_SS_TNEEEENS4_6LayoutINS5_IJNSA_ILi2EEESB_SB_EEENS5_IJSB_NSA_ILi0EEEST_EEEEENS5_IJNS4_10UnderscoreESW_SW_EEEEENS4_13SM90_TMA_LOADENS4_14ComposedLayoutINS4_7SwizzleILi1ELi4ELi3EEENS4_18smem_ptr_flag_bitsILi8EEENSQ_INS5_IJNSA_ILi8EEESH_EEENS5_IJSH_SB_EEEEEEEvNS4_8identityESZ_S19_vS1A_EENS_8epilogue10collective6detail29Sm90TmaWarpSpecializedAdapterINS1D_15DefaultEpilogueIaSJ_SJ_NS1C_6thread17LinearCombinationIaLi1EiiLNS1H_9ScaleType4KindE0ELNS_15FloatRoundStyleE2EaEENS1_15EpilogueDefaultEEEEEvvEEEEvNT_6ParamsE)
        /*15c4*/ 	.short	0x0210
        /*15c6*/ 	.short	0x0470


	//----- nvinfo : EIATTR_SW_WAR
	.align		4
.L_45:
        /*15c8*/ 	.byte	0x04, 0x36
        /*15ca*/ 	.short	(.L_47 - .L_46)
.L_46:
        /*15cc*/ 	.word	0x00000008
.L_47:


//--------------------- .nv.callgraph             --------------------------
	.section	.nv.callgraph,"",@"SHT_CUDA_CALLGRAPH"
	.align	4
	.sectionentsize	8
	.align		4
        /*0000*/ 	.word	0x00000000
	.align		4
        /*0004*/ 	.word	0xffffffff
	.align		4
        /*0008*/ 	.word	index@(_ZN7cutlass13device_kernelINS_4gemm6kernel13GemmUniversalIN4cute5tupleIJiiiiEEENS1_10collective13CollectiveMmaINS1_34MainloopSm90TmaGmmaWarpSpecializedILi16ENS5_IJNS4_1CILi1EEESB_SB_EEENS1_35KernelTmaWarpSpecializedCooperativeEEENS5_IJNSA_ILi192EEENSA_ILi256EEENSA_ILi32EEEEEEaNS5_IJlSB_lEEEaSJ_NS4_8TiledMMAINS4_8MMA_AtomIJNS4_4SM904GMMA27MMA_64x256x32_S32S8S8_SS_TNEEEENS4_6LayoutINS5_IJNSA_ILi2EEESB_SB_EEENS5_IJSB_NSA_ILi0EEEST_EEEEENS5_IJNS4_10UnderscoreESW_SW_EEEEENS4_13SM90_TMA_LOADENS4_14ComposedLayoutINS4_7SwizzleILi1ELi4ELi3EEENS4_18smem_ptr_flag_bitsILi8EEENSQ_INS5_IJNSA_ILi8EEESH_EEENS5_IJSH_SB_EEEEEEEvNS4_8identityESZ_S19_vS1A_EENS_8epilogue10collective6detail29Sm90TmaWarpSpecializedAdapterINS1D_15DefaultEpilogueIaSJ_SJ_NS1C_6thread17LinearCombinationIaLi1EiiLNS1H_9ScaleType4KindE0ELNS_15FloatRoundStyleE2EaEENS1_15EpilogueDefaultEEEEEvvEEEEvNT_6ParamsE)
	.align		4
        /*000c*/ 	.word	index@(__assertfail)
	.align		4
        /*0010*/ 	.word	0x00000000
	.align		4
        /*0014*/ 	.word	0xfffffffe
	.align		4
        /*0018*/ 	.word	0x00000000
	.align		4
        /*001c*/ 	.word	0xfffffffd
	.align		4
        /*0020*/ 	.word	0x00000000
	.align		4
        /*0024*/ 	.word	0xfffffffc


//--------------------- .nv.constant4             --------------------------
	.section	.nv.constant4,"a",@progbits
	.align	8
	.align		8
.nv.constant4:
        /*0000*/ 	.dword	__assertfail
	.align		8
        /*0008*/ 	.dword	__unnamed_1
	.align		8
        /*0010*/ 	.dword	_ZN40_INTERNAL_5682ad5c_4_k_cu_04c7e237_106334cuda3std3__45__cpo5beginE
	.align		8
        /*0018*/ 	.dword	_ZN40_INTERNAL_5682ad5c_4_k_cu_04c7e237_106334cuda3std3__45__cpo3endE
	.align		8
        /*0020*/ 	.dword	_ZN40_INTERNAL_5682ad5c_4_k_cu_04c7e237_106334cuda3std3__45__cpo6cbeginE
	.align		8
        /*0028*/ 	.dword	_ZN40_INTERNAL_5682ad5c_4_k_cu_04c7e237_106334cuda3std3__45__cpo4cendE
	.align		8
        /*0030*/ 	.dword	_ZN40_INTERNAL_5682ad5c_4_k_cu_04c7e237_106334cuda3std3__442_GLOBAL__N__5682ad5c_4_k_cu_04c7e237_106336ignoreE
	.align		8
        /*0038*/ 	.dword	_ZN40_INTERNAL_5682ad5c_4_k_cu_04c7e237_106334cuda3std3__419piecewise_constructE
	.align		8
        /*0040*/ 	.dword	_ZN40_INTERNAL_5682ad5c_4_k_cu_04c7e237_106334cuda3std3__48in_placeE
	.align		8
        /*0048*/ 	.dword	_ZN40_INTERNAL_5682ad5c_4_k_cu_04c7e237_106334cuda3std6ranges3__45__cpo4swapE
	.align		8
        /*0050*/ 	.dword	_ZN40_INTERNAL_5682ad5c_4_k_cu_04c7e237_106334cuda3std6ranges3__45__cpo9iter_moveE
	.align		8
        /*0058*/ 	.dword	_ZN40_INTERNAL_5682ad5c_4_k_cu_04c7e237_106334cute7productE
	.align		8
        /*0060*/ 	.dword	_ZN40_INTERNAL_5682ad5c_4_k_cu_04c7e237_106334cute1_E
	.align		8
        /*0068*/ 	.dword	$str$22
	.align		8
        /*0070*/ 	.dword	$str$23


//--------------------- .text._ZN7cutlass13device_kernelINS_4gemm6kernel13GemmUniversalIN4cute5tupleIJiiiiEEENS1_10collective13CollectiveMmaINS1_34MainloopSm90TmaGmmaWarpSpecializedILi16ENS5_IJNS4_1CILi1EEESB_SB_EEENS1_35KernelTmaWarpSpecializedCooperativeEEENS5_IJNSA_ILi192EEENSA_ILi256EEENSA_ILi32EEEEEEaNS5_IJlSB_lEEEaSJ_NS4_8TiledMMAINS4_8MMA_AtomIJNS4_4SM904GMMA27MMA_64x256x32_S32S8S8_SS_TNEEEENS4_6LayoutINS5_IJNSA_ILi2EEESB_SB_EEENS5_IJSB_NSA_ILi0EEEST_EEEEENS5_IJNS4_10UnderscoreESW_SW_EEEEENS4_13SM90_TMA_LOADENS4_14ComposedLayoutINS4_7SwizzleILi1ELi4ELi3EEENS4_18smem_ptr_flag_bitsILi8EEENSQ_INS5_IJNSA_ILi8EEESH_EEENS5_IJSH_SB_EEEEEEEvNS4_8identityESZ_S19_vS1A_EENS_8epilogue10collective6detail29Sm90TmaWarpSpecializedAdapterINS1D_15DefaultEpilogueIaSJ_SJ_NS1C_6thread17LinearCombinationIaLi1EiiLNS1H_9ScaleType4KindE0ELNS_15FloatRoundStyleE2EaEENS1_15EpilogueDefaultEEEEEvvEEEEvNT_6ParamsE --------------------------
	.section	.text._ZN7cutlass13device_kernelINS_4gemm6kernel13GemmUniversalIN4cute5tupleIJiiiiEEENS1_10collective13CollectiveMmaINS1_34MainloopSm90TmaGmmaWarpSpecializedILi16ENS5_IJNS4_1CILi1EEESB_SB_EEENS1_35KernelTmaWarpSpecializedCooperativeEEENS5_IJNSA_ILi192EEENSA_ILi256EEENSA_ILi32EEEEEEaNS5_IJlSB_lEEEaSJ_NS4_8TiledMMAINS4_8MMA_AtomIJNS4_4SM904GMMA27MMA_64x256x32_S32S8S8_SS_TNEEEENS4_6LayoutINS5_IJNSA_ILi2EEESB_SB_EEENS5_IJSB_NSA_ILi0EEEST_EEEEENS5_IJNS4_10UnderscoreESW_SW_EEEEENS4_13SM90_TMA_LOADENS4_14ComposedLayoutINS4_7SwizzleILi1ELi4ELi3EEENS4_18smem_ptr_flag_bitsILi8EEENSQ_INS5_IJNSA_ILi8EEESH_EEENS5_IJSH_SB_EEEEEEEvNS4_8identityESZ_S19_vS1A_EENS_8epilogue10collective6detail29Sm90TmaWarpSpecializedAdapterINS1D_15DefaultEpilogueIaSJ_SJ_NS1C_6thread17LinearCombinationIaLi1EiiLNS1H_9ScaleType4KindE0ELNS_15FloatRoundStyleE2EaEENS1_15EpilogueDefaultEEEEEvvEEEEvNT_6ParamsE,"ax",@progbits
	.align	128
.text._ZN7cutlass13device_kernelINS_4gemm6kernel13GemmUniversalIN4cute5tupleIJiiiiEEENS1_10collective13CollectiveMmaINS1_34MainloopSm90TmaGmmaWarpSpecializedILi16ENS5_IJNS4_1CILi1EEESB_SB_EEENS1_35KernelTmaWarpSpecializedCooperativeEEENS5_IJNSA_ILi192EEENSA_ILi256EEENSA_ILi32EEEEEEaNS5_IJlSB_lEEEaSJ_NS4_8TiledMMAINS4_8MMA_AtomIJNS4_4SM904GMMA27MMA_64x256x32_S32S8S8_SS_TNEEEENS4_6LayoutINS5_IJNSA_ILi2EEESB_SB_EEENS5_IJSB_NSA_ILi0EEEST_EEEEENS5_IJNS4_10UnderscoreESW_SW_EEEEENS4_13SM90_TMA_LOADENS4_14ComposedLayoutINS4_7SwizzleILi1ELi4ELi3EEENS4_18smem_ptr_flag_bitsILi8EEENSQ_INS5_IJNSA_ILi8EEESH_EEENS5_IJSH_SB_EEEEEEEvNS4_8identityESZ_S19_vS1A_EENS_8epilogue10collective6detail29Sm90TmaWarpSpecializedAdapterINS1D_15DefaultEpilogueIaSJ_SJ_NS1C_6thread17LinearCombinationIaLi1EiiLNS1H_9ScaleType4KindE0ELNS_15FloatRoundStyleE2EaEENS1_15EpilogueDefaultEEEEEvvEEEEvNT_6ParamsE:
        .type           _ZN7cutlass13device_kernelINS_4gemm6kernel13GemmUniversalIN4cute5tupleIJiiiiEEENS1_10collective13CollectiveMmaINS1_34MainloopSm90TmaGmmaWarpSpecializedILi16ENS5_IJNS4_1CILi1EEESB_SB_EEENS1_35KernelTmaWarpSpecializedCooperativeEEENS5_IJNSA_ILi192EEENSA_ILi256EEENSA_ILi32EEEEEEaNS5_IJlSB_lEEEaSJ_NS4_8TiledMMAINS4_8MMA_AtomIJNS4_4SM904GMMA27MMA_64x256x32_S32S8S8_SS_TNEEEENS4_6LayoutINS5_IJNSA_ILi2EEESB_SB_EEENS5_IJSB_NSA_ILi0EEEST_EEEEENS5_IJNS4_10UnderscoreESW_SW_EEEEENS4_13SM90_TMA_LOADENS4_14ComposedLayoutINS4_7SwizzleILi1ELi4ELi3EEENS4_18smem_ptr_flag_bitsILi8EEENSQ_INS5_IJNSA_ILi8EEESH_EEENS5_IJSH_SB_EEEEEEEvNS4_8identityESZ_S19_vS1A_EENS_8epilogue10collective6detail29Sm90TmaWarpSpecializedAdapterINS1D_15DefaultEpilogueIaSJ_SJ_NS1C_6thread17LinearCombinationIaLi1EiiLNS1H_9ScaleType4KindE0ELNS_15FloatRoundStyleE2EaEENS1_15EpilogueDefaultEEEEEvvEEEEvNT_6ParamsE,@function
        .size           _ZN7cutlass13device_kernelINS_4gemm6kernel13GemmUniversalIN4cute5tupleIJiiiiEEENS1_10collective13CollectiveMmaINS1_34MainloopSm90TmaGmmaWarpSpecializedILi16ENS5_IJNS4_1CILi1EEESB_SB_EEENS1_35KernelTmaWarpSpecializedCooperativeEEENS5_IJNSA_ILi192EEENSA_ILi256EEENSA_ILi32EEEEEEaNS5_IJlSB_lEEEaSJ_NS4_8TiledMMAINS4_8MMA_AtomIJNS4_4SM904GMMA27MMA_64x256x32_S32S8S8_SS_TNEEEENS4_6LayoutINS5_IJNSA_ILi2EEESB_SB_EEENS5_IJSB_NSA_ILi0EEEST_EEEEENS5_IJNS4_10UnderscoreESW_SW_EEEEENS4_13SM90_TMA_LOADENS4_14ComposedLayoutINS4_7SwizzleILi1ELi4ELi3EEENS4_18smem_ptr_flag_bitsILi8EEENSQ_INS5_IJNSA_ILi8EEESH_EEENS5_IJSH_SB_EEEEEEEvNS4_8identityESZ_S19_vS1A_EENS_8epilogue10collective6detail29Sm90TmaWarpSpecializedAdapterINS1D_15DefaultEpilogueIaSJ_SJ_NS1C_6thread17LinearCombinationIaLi1EiiLNS1H_9ScaleType4KindE0ELNS_15FloatRoundStyleE2EaEENS1_15EpilogueDefaultEEEEEvvEEEEvNT_6ParamsE,(.L_x_607 - _ZN7cutlass13device_kernelINS_4gemm6kernel13GemmUniversalIN4cute5tupleIJiiiiEEENS1_10collective13CollectiveMmaINS1_34MainloopSm90TmaGmmaWarpSpecializedILi16ENS5_IJNS4_1CILi1EEESB_SB_EEENS1_35KernelTmaWarpSpecializedCooperativeEEENS5_IJNSA_ILi192EEENSA_ILi256EEENSA_ILi32EEEEEEaNS5_IJlSB_lEEEaSJ_NS4_8TiledMMAINS4_8MMA_AtomIJNS4_4SM904GMMA27MMA_64x256x32_S32S8S8_SS_TNEEEENS4_6LayoutINS5_IJNSA_ILi2EEESB_SB_EEENS5_IJSB_NSA_ILi0EEEST_EEEEENS5_IJNS4_10UnderscoreESW_SW_EEEEENS4_13SM90_TMA_LOADENS4_14ComposedLayoutINS4_7SwizzleILi1ELi4ELi3EEENS4_18smem_ptr_flag_bitsILi8EEENSQ_INS5_IJNSA_ILi8EEESH_EEENS5_IJSH_SB_EEEEEEEvNS4_8identityESZ_S19_vS1A_EENS_8epilogue10collective6detail29Sm90TmaWarpSpecializedAdapterINS1D_15DefaultEpilogueIaSJ_SJ_NS1C_6thread17LinearCombinationIaLi1EiiLNS1H_9ScaleType4KindE0ELNS_15FloatRoundStyleE2EaEENS1_15EpilogueDefaultEEEEEvvEEEEvNT_6ParamsE)
        .other          _ZN7cutlass13device_kernelINS_4gemm6kernel13GemmUniversalIN4cute5tupleIJiiiiEEENS1_10collective13CollectiveMmaINS1_34MainloopSm90TmaGmmaWarpSpecializedILi16ENS5_IJNS4_1CILi1EEESB_SB_EEENS1_35KernelTmaWarpSpecializedCooperativeEEENS5_IJNSA_ILi192EEENSA_ILi256EEENSA_ILi32EEEEEEaNS5_IJlSB_lEEEaSJ_NS4_8TiledMMAINS4_8MMA_AtomIJNS4_4SM904GMMA27MMA_64x256x32_S32S8S8_SS_TNEEEENS4_6LayoutINS5_IJNSA_ILi2EEESB_SB_EEENS5_IJSB_NSA_ILi0EEEST_EEEEENS5_IJNS4_10UnderscoreESW_SW_EEEEENS4_13SM90_TMA_LOADENS4_14ComposedLayoutINS4_7SwizzleILi1ELi4ELi3EEENS4_18smem_ptr_flag_bitsILi8EEENSQ_INS5_IJNSA_ILi8EEESH_EEENS5_IJSH_SB_EEEEEEEvNS4_8identityESZ_S19_vS1A_EENS_8epilogue10collective6detail29Sm90TmaWarpSpecializedAdapterINS1D_15DefaultEpilogueIaSJ_SJ_NS1C_6thread17LinearCombinationIaLi1EiiLNS1H_9ScaleType4KindE0ELNS_15FloatRoundStyleE2EaEENS1_15EpilogueDefaultEEEEEvvEEEEvNT_6ParamsE,@"STO_CUDA_ENTRY STV_DEFAULT"
_ZN7cutlass13device_kernelINS_4gemm6kernel13GemmUniversalIN4cute5tupleIJiiiiEEENS1_10collective13CollectiveMmaINS1_34MainloopSm90TmaGmmaWarpSpecializedILi16ENS5_IJNS4_1CILi1EEESB_SB_EEENS1_35KernelTmaWarpSpecializedCooperativeEEENS5_IJNSA_ILi192EEENSA_ILi256EEENSA_ILi32EEEEEEaNS5_IJlSB_lEEEaSJ_NS4_8TiledMMAINS4_8MMA_AtomIJNS4_4SM904GMMA27MMA_64x256x32_S32S8S8_SS_TNEEEENS4_6LayoutINS5_IJNSA_ILi2EEESB_SB_EEENS5_IJSB_NSA_ILi0EEEST_EEEEENS5_IJNS4_10UnderscoreESW_SW_EEEEENS4_13SM90_TMA_LOADENS4_14ComposedLayoutINS4_7SwizzleILi1ELi4ELi3EEENS4_18smem_ptr_flag_bitsILi8EEENSQ_INS5_IJNSA_ILi8EEESH_EEENS5_IJSH_SB_EEEEEEEvNS4_8identityESZ_S19_vS1A_EENS_8epilogue10collective6detail29Sm90TmaWarpSpecializedAdapterINS1D_15DefaultEpilogueIaSJ_SJ_NS1C_6thread17LinearCombinationIaLi1EiiLNS1H_9ScaleType4KindE0ELNS_15FloatRoundStyleE2EaEENS1_15EpilogueDefaultEEEEEvvEEEEvNT_6ParamsE:
[----:B------:R-:W0:Y:S02]  /*0000*/  LDC R1, c[0x0][0x28] ;  /* 0x00000a00ff017b82 */ /* 0x000e240000000800 */
[----:B0-----:R-:W-:Y:S01]  /*0010*/  VIADD R1, R1, 0xfffffd18 ;  /* 0xfffffd1801017836 */ /* 0x001fe20000000000 */
[----:B------:R-:W0:Y:S01]  /*0020*/  S2R R2, SR_TID.X ;  /* 0x0000000000027919 */ /* 0x000e220000002100 */
[----:B------:R-:W-:Y:S01]  /*0030*/  ELECT P0, URZ, PT ;  /* 0x00000000003f782f */ /* 0x000fe20003800000 */
[----:B------:R-:W-:Y:S01]  /*0040*/  BSSY B0, `(.L_x_0) ;  /* 0x000000f000007945 */ /* 0x000fe20003800000 */
[--C-:B0-----:R-:W-:Y:S02]  /*0050*/  SHF.R.U32.HI R0, RZ, 0x5, R2.reuse ;  /* 0x00000005ff007819 */ /* 0x101fe40000011602 */
[----:B------:R-:W-:-:S03]  /*0060*/  SHF.R.U32.HI R2, RZ, 0x7, R2 ;  /* 0x00000007ff027819 */ /* 0x000fc60000011602 */
[----:B------:R-:W0:Y:S04]  /*0070*/  SHFL.IDX PT, R3, R0, RZ, 0x1f ;  /* 0x00001fff00037589 */ /* 0x000e2800000e0000 */
[----:B------:R1:W2:Y:S01]  /*0080*/  SHFL.IDX PT, R5, R2, RZ, 0x1f ;  /* 0x00001fff02057589 */ /* 0x0002a200000e0000 */
[----:B0-----:R-:W-:-:S13]  /*0090*/  ISETP.NE.OR P0, PT, R3, RZ, !P0 ;  /* 0x000000ff0300720c */ /* 0x001fda0004705670 */
[----:B-12---:R-:W-:Y:S05]  /*00a0*/  @P0 BRA `(.L_x_1) ;  /* 0x0000000000200947 */ /* 0x006fea0003800000 */
[----:B------:R-:W-:Y:S02]  /*00b0*/  ULDC.64 UR4, c[0x0][0x198] ;  /* 0x0000660000047ab9 */ /* 0x000fe40000000a00 */
[----:B------:R-:W-:Y:S02]  /*00c0*/  UIADD3 UR6, UP0, UR4, 0xf0, URZ ;  /* 0x000000f004067890 */ /* 0x000fe4000ff1e03f */
[----:B------:R-:W-:Y:S02]  /*00d0*/  UIADD3 UR4, UP1, UR4, 0x1f0, URZ ;  /* 0x000001f004047890 */ /* 0x000fe4000ff3e03f */
[----:B------:R-:W-:Y:S02]  /*00e0*/  UIADD3.X UR7, URZ, UR5, URZ, UP0, !UPT ;  /* 0x000000053f077290 */ /* 0x000fe400087fe43f */
[----:B------:R-:W-:-:S07]  /*00f0*/  UIADD3.X UR5, URZ, UR5, URZ, UP1, !UPT ;  /* 0x000000053f057290 */ /* 0x000fce0008ffe43f */
[----:B------:R0:W-:Y:S02]  /*0100*/  UTMACCTL.PF [UR6] ;  /* 0x00000000060079b9 */ /* 0x0001e40008040000 */
[----:B------:R0:W-:Y:S02]  /*0110*/  UTMACCTL.PF [UR4] ;  /* 0x00000000040079b9 */ /* 0x0001e40008040000 */
[----:B0-----:R-:W-:Y:S01]  /*0120*/  NOP ;  /* 0x0000000000007918 */ /* 0x001fe20000000000 */
.L_x_1:
[----:B------:R-:W-:Y:S05]  /*0130*/  BSYNC B0 ;  /* 0x0000000000007941 */ /* 0x000fea0003800000 */
.L_x_0:
[----:B------:R-:W0:Y:S02]  /*0140*/  SHFL.IDX PT, R2, R0, RZ, 0x1f ;  /* 0x00001fff00027589 */ /* 0x000e2400000e0000 */
[----:B0-----:R-:W-:-:S13]  /*0150*/  ISETP.NE.AND P0, PT, R2, RZ, PT ;  /* 0x000000ff0200720c */ /* 0x001fda0003f05270 */
[----:B------:R-:W-:Y:S05]  /*0160*/  @P0 BRA `(.L_x_2) ;  /* 0x0000000000c40947 */ /* 0x000fea0003800000 */
[----:B------:R-:W-:Y:S01]  /*0170*/  ELECT P0, URZ, PT ;  /* 0x00000000003f782f */ /* 0x000fe20003800000 */
[----:B------:R-:W-:-:S12]  /*0180*/  BSSY B0, `(.L_x_2) ;  /* 0x000002f000007945 */ /* 0x000fd80003800000 */
[----:B------:R-:W-:Y:S05]  /*0190*/  @!P0 BRA `(.L_x_3) ;  /* 0x0000000000b48947 */ /* 0x000fea0003800000 */
[----:B------:R-:W0:Y:S01]  /*01a0*/  S2UR UR8, SR_CgaCtaId ;  /* 0x00000000000879c3 */ /* 0x000e220000008800 */
[----:B------:R-:W-:Y:S01]  /*01b0*/  UMOV UR4, 0x400 ;  /* 0x0000040000047882 */ /* 0x000fe20000000000 */
[----:B------:R-:W-:Y:S01]  /*01c0*/  UMOV UR5, 0x1 ;  /* 0x0000000100057882 */ /* 0x000fe20000000000 */
[----:B------:R-:W-:Y:S02]  /*01d0*/  UMOV UR6, 0x100 ;  /* 0x0000010000067882 */ /* 0x000fe40000000000 */
[----:B------:R-:W-:-:S04]  /*01e0*/  UIADD3 UR6, -UR6, 0x100000, URZ ;  /* 0x0010000006067890 */ /* 0x000fc8000fffe13f */
[----:B------:R-:W-:Y:S02]  /*01f0*/  USHF.L.U32 UR7, UR6, 0xb, URZ ;  /* 0x0000000b06077899 */ /* 0x000fe4000800063f */
[----:B------:R-:W-:Y:S02]  /*0200*/  USHF.L.U32 UR6, UR6, 0x1, URZ ;  /* 0x0000000106067899 */ /* 0x000fe4000800063f */
[----:B0-----:R-:W-:Y:S02]  /*0210*/  ULEA UR8, UR8, UR4, 0x18 ;  /* 0x0000000408087291 */ /* 0x001fe4000f8ec03f */
[----:B------:R-:W-:-:S04]  /*0220*/  UIADD3 UR4, -UR5, 0x100000, URZ ;  /* 0x0010000005047890 */ /* 0x000fc8000fffe13f */
[----:B------:R-:W-:Y:S02]  /*0230*/  USHF.L.U32 UR5, UR4, 0xb, URZ ;  /* 0x0000000b04057899 */ /* 0x000fe4000800063f */
[----:B------:R-:W-:Y:S01]  /*0240*/  USHF.L.U32 UR4, UR4, 0x1, URZ ;  /* 0x0000000104047899 */ /* 0x000fe2000800063f */
[----:B------:R-:W0:Y:S11]  /*0250*/  FENCE.VIEW.ASYNC.S ;  /* 0x00000000000073c6 */ /* 0x000e360000000000 */
[----:B0-----:R0:W1:Y:S01]  /*0260*/  SYNCS.EXCH.64 URZ, [UR8], UR4 ;  /* 0x00000004083f75b2 */ /* 0x0010620008000100 */
[----:B------:R0:W2:Y:S01]  /*0270*/  SYNCS.EXCH.64 URZ, [UR8+0x80], UR6 ;  /* 0x00008006083f75b2 */ /* 0x0000a20008000100 */
[----:B------:R0:W3:Y:S01]  /*0280*/  SYNCS.EXCH.64 URZ, [UR8+0x8], UR4 ;  /* 0x00000804083f75b2 */ /* 0x0000e20008000100 */
[----:B------:R0:W4:Y:S01]  /*0290*/  SYNCS.EXCH.64 URZ, [UR8+0x88], UR6 ;  /* 0x00008806083f75b2 */ /* 0x0001220008000100 */
[----:B------:R0:W0:Y:S01]  /*02a0*/  SYNCS.EXCH.64 URZ, [UR8+0x10], UR4 ;  /* 0x00001004083f75b2 */ /* 0x0000220008000100 */
        /* <DEDUP_REMOVED lines=27> */
[----:B-1234-:R-:W-:Y:S01]  /*0460*/  NOP ;  /* 0x0000000000007918 */ /* 0x01efe20000000000 */
.L_x_3:
[----:B0-----:R-:W-:Y:S05]  /*0470*/  BSYNC B0 ;  /* 0x0000000000007941 */ /* 0x001fea0003800000 */
.L_x_2:
[----:B------:R-:W0:Y:S01]  /*0480*/  SHFL.IDX PT, R0, R0, RZ, 0x1f ;  /* 0x00001fff00007589 */ /* 0x000e2200000e0000 */
[----:B------:R-:W1:Y:S01]  /*0490*/  LDC R2, c[0x0][0x65c] ;  /* 0x00019700ff027b82 */ /* 0x000e620000000800 */
[----:B------:R-:W-:Y:S02]  /*04a0*/  ELECT P0, URZ, PT ;  /* 0x00000000003f782f */ /* 0x000fe40003800000 */
[----:B------:R-:W-:Y:S01]  /*04b0*/  SHF.R.S32.HI R6, RZ, 0x1f, R3 ;  /* 0x0000001fff067819 */ /* 0x000fe20000011403 */
[----:B------:R-:W2:Y:S01]  /*04c0*/  S2R R4, SR_CTAID.Y ;  /* 0x0000000000047919 */ /* 0x000ea20000002600 */
[----:B------:R-:W-:Y:S01]  /*04d0*/  UMOV UR4, 0x20 ;  /* 0x0000002000047882 */ /* 0x000fe20000000000 */
[C---:B------:R-:W-:Y:S01]  /*04e0*/  ISETP.NE.AND P2, PT, R5.reuse, RZ, PT ;  /* 0x000000ff0500720c */ /* 0x040fe20003f45270 */
[----:B------:R-:W-:Y:S01]  /*04f0*/  VIADD R10, R5, 0xffffffff ;  /* 0xffffffff050a7836 */ /* 0x000fe20000000000 */
[----:B------:R-:W-:Y:S01]  /*0500*/  LEA.HI R6, R6, R3, RZ, 0x2 ;  /* 0x0000000306067211 */ /* 0x000fe200078f10ff */
[----:B------:R-:W-:Y:S01]  /*0510*/  NOP ;  /* 0x0000000000007918 */ /* 0x000fe20000000000 */
[----:B------:R-:W-:-:S02]  /*0520*/  NOP ;  /* 0x0000000000007918 */ /* 0x000fc40000000000 */
[----:B------:R-:W-:Y:S02]  /*0530*/  ISETP.GE.U32.AND P1, PT, R10, 0x2, PT ;  /* 0x000000020a00780c */ /* 0x000fe40003f26070 */
[----:B0-----:R-:W-:Y:S02]  /*0540*/  ISETP.NE.OR P0, PT, R0, RZ, !P0 ;  /* 0x000000ff0000720c */ /* 0x001fe40004705670 */
[----:B-1----:R-:W-:Y:S02]  /*0550*/  ISETP.NE.AND P3, PT, R2, 0x1, PT ;  /* 0x000000010200780c */ /* 0x002fe40003f65270 */
[----:B------:R-:W0:Y:S01]  /*0560*/  S2R R2, SR_CTAID.X ;  /* 0x0000000000027919 */ /* 0x000e220000002500 */
[----:B------:R-:W-:-:S05]  /*0570*/  LOP3.LUT R0, R6, 0xfffffffc, RZ, 0xc0, !PT ;  /* 0xfffffffc06007812 */ /* 0x000fca00078ec0ff */
[----:B------:R-:W-:Y:S02]  /*0580*/  IMAD.IADD R0, R3, 0x1, -R0 ;  /* 0x0000000103007824 */ /* 0x000fe400078e0a00 */
[----:B------:R-:W-:Y:S01]  /*0590*/  IMAD.MOV.U32 R3, RZ, RZ, RZ ;  /* 0x000000ffff037224 */ /* 0x000fe200078e00ff */
[----:B------:R-:W-:Y:S01]  /*05a0*/  VOTEU.ALL UP0, P0 ;  /* 0x00000000003f7886 */ /* 0x000fe20000000000 */
[----:B------:R-:W-:Y:S01]  /*05b0*/  VOTEU.ALL UP1, P0 ;  /* 0x00000000003f7886 */ /* 0x000fe20000020000 */
[----:B------:R-:W0:Y:S01]  /*05c0*/  @P3 LDC R9, c[0x0][0x10] ;  /* 0x00000400ff093b82 */ /* 0x000e220000000800 */
[----:B--2---:R-:W-:Y:S02]  /*05d0*/  @P3 IMAD.MOV.U32 R6, RZ, RZ, R4 ;  /* 0x000000ffff063224 */ /* 0x004fe400078e0004 */
[----:B------:R-:W-:Y:S01]  /*05e0*/  @!UP0 UMOV UR6, 0x400 ;  /* 0x0000040000068882 */ /* 0x000fe20000000000 */
[----:B------:R-:W-:-:S04]  /*05f0*/  @!UP0 UIADD3 UR4, -UR4, 0x100000, URZ ;  /* 0x0010000004048890 */ /* 0x000fc8000fffe13f */
[----:B------:R-:W-:Y:S02]  /*0600*/  @!UP0 USHF.L.U32 UR5, UR4, 0xb, URZ ;  /* 0x0000000b04058899 */ /* 0x000fe4000800063f */
[----:B------:R-:W-:Y:S01]  /*0610*/  @!UP0 USHF.L.U32 UR4, UR4, 0x1, URZ ;  /* 0x0000000104048899 */ /* 0x000fe2000800063f */
[----:B------:R-:W-:Y:S01]  /*0620*/  @P3 IMAD.MOV.U32 R7, RZ, RZ, RZ ;  /* 0x000000ffff073224 */ /* 0x000fe200078e00ff */
[----:B------:R-:W1:Y:S08]  /*0630*/  @!UP0 S2UR UR7, SR_CgaCtaId ;  /* 0x00000000000789c3 */ /* 0x000e700000008800 */
[----:B------:R-:W2:Y:S01]  /*0640*/  @!P3 LDC R11, c[0x0][0xc] ;  /* 0x00000300ff0bbb82 */ /* 0x000ea20000000800 */
[----:B0-----:R-:W-:-:S04]  /*0650*/  @P3 IMAD.WIDE.U32 R8, R2, R9, R6 ;  /* 0x0000000902083225 */ /* 0x001fc800078e0006 */
[----:B------:R-:W-:Y:S01]  /*0660*/  @P3 IMAD.MOV.U32 R12, RZ, RZ, R8 ;  /* 0x000000ffff0c3224 */ /* 0x000fe200078e0008 */
[----:B-1----:R-:W-:Y:S01]  /*0670*/  @!UP0 ULEA UR6, UR7, UR6, 0x18 ;  /* 0x0000000607068291 */ /* 0x002fe2000f8ec03f */
[----:B------:R-:W-:Y:S01]  /*0680*/  VOTEU.ALL UP0, P0 ;  /* 0x00000000003f7886 */ /* 0x000fe20000000000 */
[----:B------:R-:W-:-:S04]  /*0690*/  ISETP.NE.AND P0, PT, R0, 0x3, PT ;  /* 0x000000030000780c */ /* 0x000fc80003f05270 */
[----:B------:R-:W-:Y:S01]  /*06a0*/  ISETP.EQ.OR P0, PT, R0, RZ, !P0 ;  /* 0x000000ff0000720c */ /* 0x000fe20004702670 */
[----:B--2---:R-:W-:-:S03]  /*06b0*/  @!P3 IMAD.WIDE.U32 R6, R11, R4, R2 ;  /* 0x000000040b06b225 */ /* 0x004fc600078e0002 */
[----:B------:R-:W-:Y:S01]  /*06c0*/  ISETP.EQ.AND P0, PT, R5, RZ, P0 ;  /* 0x000000ff0500720c */ /* 0x000fe20000702270 */
[----:B------:R-:W-:Y:S01]  /*06d0*/  @P3 IMAD.MOV.U32 R5, RZ, RZ, RZ ;  /* 0x000000ffff053224 */ /* 0x000fe200078e00ff */
[----:B------:R-:W0:Y:S02]  /*06e0*/  FENCE.VIEW.ASYNC.S ;  /* 0x00000000000073c6 */ /* 0x000e240000000000 */
[----:B0-----:R0:W1:Y:S01]  /*06f0*/  @!UP0 SYNCS.EXCH.64 URZ, [UR6+0x110], UR4 ;  /* 0x00011004063f85b2 */ /* 0x0010620008000100 */
[----:B------:R-:W-:Y:S02]  /*0700*/  @!P3 IMAD.MOV.U32 R12, RZ, RZ, R6 ;  /* 0x000000ffff0cb224 */ /* 0x000fe400078e0006 */
[----:B------:R-:W-:Y:S01]  /*0710*/  @P3 IMAD.IADD R18, R9, 0x1, R5 ;  /* 0x0000000109123824 */ /* 0x000fe200078e0205 */
[----:B------:R-:W-:Y:S01]  /*0720*/  SEL R5, RZ, 0x1, !P0 ;  /* 0x00000001ff057807 */ /* 0x000fe20004000000 */
[----:B------:R-:W-:Y:S01]  /*0730*/  @!P3 IMAD.MOV.U32 R18, RZ, RZ, R7 ;  /* 0x000000ffff12b224 */ /* 0x000fe200078e0007 */
[----:B------:R0:W-:Y:S02]  /*0740*/  STL [R1+0x208], R12 ;  /* 0x0002080c01007387 */ /* 0x0001e40000100800 */
[----:B------:R-:W-:-:S02]  /*0750*/  SEL R5, R5, 0x2, P1 ;  /* 0x0000000205057807 */ /* 0x000fc40000800000 */
[----:B------:R0:W-:Y:S04]  /*0760*/  STL [R1+0x204], R18 ;  /* 0x0002041201007387 */ /* 0x0001e80000100800 */
[----:B------:R0:W-:Y:S01]  /*0770*/  STL [R1+0x200], R5 ;  /* 0x0002000501007387 */ /* 0x0001e20000100800 */
[----:B------:R0:W1:Y:S01]  /*0780*/  @!UP1 SYNCS.EXCH.64 URZ, [UR6+0x118], UR4 ;  /* 0x00011804063f95b2 */ /* 0x0000620008000100 */
[----:B------:R-:W-:Y:S01]  /*0790*/  NOP ;  /* 0x0000000000007918 */ /* 0x000fe20000000000 */
[----:B-1----:R-:W-:Y:S06]  /*07a0*/  BAR.SYNC.DEFER_BLOCKING 0x0 ;  /* 0x0000000000007b1d */ /* 0x002fec0000010000 */
[----:B------:R-:W-:Y:S05]  /*07b0*/  @!P2 BRA `(.L_x_4) ;  /* 0x000001000010a947 */ /* 0x000fea0003800000 */
[----:B------:R-:W-:-:S13]  /*07c0*/  ISETP.GT.U32.AND P0, PT, R10, 0x1, PT ;  /* 0x000000010a00780c */ /* 0x000fda0003f04070 */
[----:B0-----:R-:W-:Y:S05]  /*07d0*/  @P0 EXIT ;  /* 0x000000000000094d */ /* 0x001fea0003800000 */
[----:B------:R-:W-:Y:S01]  /*07e0*/  ULDC.64 UR4, c[0x0][0x650] ;  /* 0x0001940000047ab9 */ /* 0x000fe20000000a00 */
[----:B------:R-:W-:Y:S01]  /*07f0*/  PRMT R0, RZ, 0x7610, R0 ;  /* 0x00007610ff007816 */ /* 0x000fe20000000000 */
[----:B------:R-:W-:Y:S01]  /*0800*/  IMAD.MOV.U32 R22, RZ, RZ, -0x1 ;  /* 0xffffffffff167424 */ /* 0x000fe200078e00ff */
[----:B------:R-:W-:Y:S01]  /*0810*/  ISETP.GE.U32.AND P0, PT, R12, UR4, PT ;  /* 0x000000040c007c0c */ /* 0x000fe2000bf06070 */
[----:B------:R-:W-:Y:S02]  /*0820*/  IMAD.MOV.U32 R19, RZ, RZ, -0x1 ;  /* 0xffffffffff137424 */ /* 0x000fe400078e00ff */
[----:B------:R-:W-:Y:S01]  /*0830*/  IMAD.MOV.U32 R154, RZ, RZ, -0x1 ;  /* 0xffffffffff9a7424 */ /* 0x000fe200078e00ff */
[----:B------:R-:W-:-:S13]  /*0840*/  ISETP.GE.U32.AND.EX P0, PT, R18, UR5, PT, P0 ;  /* 0x0000000512007c0c */ /* 0x000fda000bf06100 */
[----:B------:R-:W-:Y:S05]  /*0850*/  @P0 BRA `(.L_x_5) ;  /* 0x0000000400600947 */ /* 0x000fea0003800000 */
[----:B------:R-:W0:Y:S01]  /*0860*/  LDC.64 R14, c[0x0][0x628] ;  /* 0x00018a00ff0e7b82 */ /* 0x000e220000000a00 */
[----:B------:R-:W-:Y:S02]  /*0870*/  IMAD.MOV.U32 R6, RZ, RZ, R12 ;  /* 0x000000ffff067224 */ /* 0x000fe400078e000c */
[----:B------:R-:W-:-:S05]  /*0880*/  IMAD.MOV.U32 R7, RZ, RZ, R18 ;  /* 0x000000ffff077224 */ /* 0x000fca00078e0012 */
[----:B------:R-:W1:Y:S08]  /*0890*/  LDC R0, c[0x0][0x630] ;  /* 0x00018c00ff007b82 */ /* 0x000e700000000800 */
[----:B------:R-:W2:Y:S01]  /*08a0*/  LDC.64 R16, c[0x0][0x620] ;  /* 0x00018800ff107b82 */ /* 0x000ea20000000a00 */
[----:B0-----:R-:W-:-:S04]  /*08b0*/  ISETP.NE.U32.AND P0, PT, R14, RZ, PT ;  /* 0x000000ff0e00720c */ /* 0x001fc80003f05070 */
[----:B------:R-:W-:-:S13]  /*08c0*/  ISETP.NE.AND.EX P0, PT, R15, RZ, PT, P0 ;  /* 0x000000ff0f00720c */ /* 0x000fda0003f05300 */
[----:B-12---:R-:W-:Y:S05]  /*08d0*/  @!P0 BRA `(.L_x_6) ;  /* 0x0000000000288947 */ /* 0x006fea0003800000 */
[----:B------:R-:W0:Y:S02]  /*08e0*/  LDC R5, c[0x0][0x634] ;  /* 0x00018d00ff057b82 */ /* 0x000e240000000800 */
[----:B0-----:R-:W-:-:S05]  /*08f0*/  IADD3 R5, P0, R12, R5, RZ ;  /* 0x000000050c057210 */ /* 0x001fca0007f1e0ff */
[----:B------:R-:W-:-:S04]  /*0900*/  IMAD.X R13, RZ, RZ, R18, P0 ;  /* 0x000000ffff0d7224 */ /* 0x000fc800000e0612 */
[----:B------:R-:W-:-:S04]  /*0910*/  IMAD.WIDE.U32 R6, R13, R14, RZ ;  /* 0x0000000e0d067225 */ /* 0x000fc800078e00ff */
[----:B------:R-:W-:-:S04]  /*0920*/  IMAD.WIDE.U32 R8, P0, R5, R15, R6 ;  /* 0x0000000f05087225 */ /* 0x000fc80007800006 */
[----:B------:R-:W-:-:S04]  /*0930*/  IMAD.WIDE.U32 R6, R5, R14, RZ ;  /* 0x0000000e05067225 */ /* 0x000fc800078e00ff */
[----:B------:R-:W-:Y:S01]  /*0940*/  IMAD.X R11, RZ, RZ, RZ, P0 ;  /* 0x000000ffff0b7224 */ /* 0x000fe200000e06ff */
[----:B------:R-:W-:Y:S01]  /*0950*/  IADD3 RZ, P0, R7, R8, RZ ;  /* 0x0000000807ff7210 */ /* 0x000fe20007f1e0ff */
[----:B------:R-:W-:-:S04]  /*0960*/  IMAD.MOV.U32 R10, RZ, RZ, R9 ;  /* 0x000000ffff0a7224 */ /* 0x000fc800078e0009 */
[----:B------:R-:W-:-:S08]  /*0970*/  IMAD.WIDE.U32.X R6, R13, R15, R10, P0 ;  /* 0x0000000f0d067225 */ /* 0x000fd000000e040a */
.L_x_6:
[-CC-:B------:R-:W-:Y:S01]  /*0980*/  SHF.R.U64 R154, R6, R0.reuse, R7.reuse ;  /* 0x00000000069a7219 */ /* 0x180fe20000001207 */
[----:B------:R-:W0:Y:S01]  /*0990*/  LDC R10, c[0x0][0x618] ;  /* 0x00018600ff0a7b82 */ /* 0x000e220000000800 */
[----:B------:R-:W-:Y:S01]  /*09a0*/  SHF.R.U32.HI R3, RZ, R0, R7 ;  /* 0x00000000ff037219 */ /* 0x000fe20000011607 */
[----:B------:R-:W-:Y:S01]  /*09b0*/  IMAD.MOV.U32 R7, RZ, RZ, R18 ;  /* 0x000000ffff077224 */ /* 0x000fe200078e0012 */
[----:B------:R-:W-:Y:S01]  /*09c0*/  IADD3 R5, P0, RZ, -R154, RZ ;  /* 0x8000009aff057210 */ /* 0x000fe20007f1e0ff */
[----:B------:R-:W-:Y:S01]  /*09d0*/  ULDC UR4, c[0x0][0x150] ;  /* 0x0000540000047ab9 */ /* 0x000fe20000000800 */
[----:B------:R-:W-:Y:S01]  /*09e0*/  I2FP.F32.U32 R0, R2 ;  /* 0x0000000200007245 */ /* 0x000fe20000201000 */
[----:B------:R-:W-:Y:S02]  /*09f0*/  IMAD.MOV.U32 R6, RZ, RZ, R12 ;  /* 0x000000ffff067224 */ /* 0x000fe400078e000c */
[----:B------:R-:W1:Y:S01]  /*0a00*/  LDC.64 R18, c[0x0][0x640] ;  /* 0x00019000ff127b82 */ /* 0x000e620000000a00 */
[----:B------:R-:W-:-:S02]  /*0a10*/  IMAD.X R9, RZ, RZ, ~R3, P0 ;  /* 0x000000ffff097224 */ /* 0x000fc400000e0e03 */
[----:B------:R-:W-:Y:S01]  /*0a20*/  FMUL R0, R0, UR4 ;  /* 0x0000000400007c20 */ /* 0x000fe20008400000 */
[----:B------:R-:W-:Y:S01]  /*0a30*/  IMAD.WIDE.U32 R6, R5, R16, R6 ;  /* 0x0000001005067225 */ /* 0x000fe200078e0006 */
[----:B------:R-:W-:-:S03]  /*0a40*/  ULDC UR4, c[0x0][0x154] ;  /* 0x0000550000047ab9 */ /* 0x000fc60000000800 */
[----:B------:R-:W-:Y:S01]  /*0a50*/  IMAD R8, R9, R16, RZ ;  /* 0x0000001009087224 */ /* 0x000fe200078e02ff */
[----:B------:R-:W2:Y:S01]  /*0a60*/  LDC R3, c[0x0][0x144] ;  /* 0x00005100ff037b82 */ /* 0x000ea20000000800 */
[----:B------:R-:W3:Y:S01]  /*0a70*/  F2I.U32.TRUNC.NTZ R0, R0 ;  /* 0x0000000000007305 */ /* 0x000ee2000020f000 */
[----:B------:R-:W-:Y:S02]  /*0a80*/  IMAD.MOV.U32 R9, RZ, RZ, -0x1 ;  /* 0xffffffffff097424 */ /* 0x000fe400078e00ff */
[----:B------:R-:W-:-:S04]  /*0a90*/  IMAD R5, R5, R17, R8 ;  /* 0x0000001105057224 */ /* 0x000fc800078e0208 */
[----:B------:R-:W4:Y:S01]  /*0aa0*/  LDC R14, c[0x0][0x608] ;  /* 0x00018200ff0e7b82 */ /* 0x000f220000000800 */
[----:B------:R-:W-:Y:S01]  /*0ab0*/  IMAD.IADD R7, R7, 0x1, R5 ;  /* 0x0000000107077824 */ /* 0x000fe200078e0205 */
[----:B------:R-:W-:-:S04]  /*0ac0*/  I2FP.F32.U32 R5, R4 ;  /* 0x0000000400057245 */ /* 0x000fc80000201000 */
[-CC-:B0-----:R-:W-:Y:S02]  /*0ad0*/  SHF.R.U64 R12, R6, R10.reuse, R7.reuse ;  /* 0x0000000a060c7219 */ /* 0x181fe40000001207 */
[----:B------:R-:W0:Y:S01]  /*0ae0*/  LDC R8, c[0x0][0x658] ;  /* 0x00019600ff087b82 */ /* 0x000e220000000800 */
[----:B-1----:R-:W-:Y:S01]  /*0af0*/  ISETP.NE.U32.AND P0, PT, R18, RZ, PT ;  /* 0x000000ff1200720c */ /* 0x002fe20003f05070 */
[----:B---3--:R-:W-:Y:S01]  /*0b00*/  IMAD.MOV R6, RZ, RZ, -R0 ;  /* 0x000000ffff067224 */ /* 0x008fe200078e0a00 */
[----:B------:R-:W-:Y:S02]  /*0b10*/  SHF.R.U32.HI R7, RZ, R10, R7 ;  /* 0x0000000aff077219 */ /* 0x000fe40000011607 */
[----:B------:R-:W-:-:S03]  /*0b20*/  ISETP.NE.AND.EX P0, PT, R19, RZ, PT, P0 ;  /* 0x000000ff1300720c */ /* 0x000fc60003f05300 */
[----:B------:R-:W1:Y:S01]  /*0b30*/  LDC R13, c[0x0][0x148] ;  /* 0x00005200ff0d7b82 */ /* 0x000e620000000800 */
[----:B--2---:R-:W-:Y:S02]  /*0b40*/  IMAD R0, R3, R6, R2 ;  /* 0x0000000603007224 */ /* 0x004fe400078e0202 */
[----:B------:R-:W-:-:S04]  /*0b50*/  FMUL R3, R5, UR4 ;  /* 0x0000000405037c20 */ /* 0x000fc80008400000 */
[----:B------:R2:W3:Y:S01]  /*0b60*/  F2I.U32.TRUNC.NTZ R11, R3 ;  /* 0x00000003000b7305 */ /* 0x0004e2000020f000 */
[----:B------:R-:W1:Y:S01]  /*0b70*/  LDC R17, c[0x0][0x600] ;  /* 0x00018000ff117b82 */ /* 0x000e620000000800 */
[-CC-:B----4-:R-:W-:Y:S02]  /*0b80*/  SHF.R.U64 R23, R12, R14.reuse, R7.reuse ;  /* 0x0000000e0c177219 */ /* 0x190fe40000001207 */
[----:B------:R-:W-:Y:S01]  /*0b90*/  SHF.R.U32.HI R5, RZ, R14, R7 ;  /* 0x0000000eff057219 */ /* 0x000fe20000011607 */
[----:B------:R-:W-:-:S04]  /*0ba0*/  IMAD.MOV.U32 R7, RZ, RZ, 0x1 ;  /* 0x00000001ff077424 */ /* 0x000fc800078e00ff */
[----:B------:R-:W4:Y:S01]  /*0bb0*/  LDC R16, c[0x0][0x648] ;  /* 0x00019200ff107b82 */ /* 0x000f220000000800 */
[-C--:B0-----:R-:W-:Y:S02]  /*0bc0*/  SHF.L.U32 R2, R9, R8.reuse, RZ ;  /* 0x0000000809027219 */ /* 0x081fe400000006ff */
[-CC-:B------:R-:W-:Y:S02]  /*0bd0*/  SHF.R.U64 R14, R23, R8.reuse, R5.reuse ;  /* 0x00000008170e7219 */ /* 0x180fe40000001205 */
[----:B------:R-:W-:Y:S02]  /*0be0*/  SHF.R.U32.HI R15, RZ, R8, R5 ;  /* 0x00000008ff0f7219 */ /* 0x000fe40000011605 */
[----:B------:R-:W-:Y:S01]  /*0bf0*/  LOP3.LUT R10, RZ, R2, RZ, 0x33, !PT ;  /* 0x00000002ff0a7212 */ /* 0x000fe200078e33ff */
[----:B------:R-:W0:Y:S01]  /*0c00*/  LDC R21, c[0x0][0x638] ;  /* 0x00018e00ff157b82 */ /* 0x000e220000000800 */
[----:B------:R-:W-:Y:S01]  /*0c10*/  SHF.L.U32 R5, R7, R8, RZ ;  /* 0x0000000807057219 */ /* 0x000fe200000006ff */
[----:B------:R-:W-:-:S02]  /*0c20*/  IMAD.MOV.U32 R2, RZ, RZ, R14 ;  /* 0x000000ffff027224 */ /* 0x000fc400078e000e */
[----:B--2---:R-:W-:-:S04]  /*0c30*/  IMAD.MOV.U32 R3, RZ, RZ, R15 ;  /* 0x000000ffff037224 */ /* 0x004fc800078e000f */
[----:B------:R-:W2:Y:S01]  /*0c40*/  LDC R22, c[0x0][0x610] ;  /* 0x00018400ff167b82 */ /* 0x000ea20000000800 */
[----:B---3--:R-:W-:Y:S05]  /*0c50*/  @!P0 BRA `(.L_x_7) ;  /* 0x0000000000288947 */ /* 0x008fea0003800000 */
[----:B------:R-:W3:Y:S02]  /*0c60*/  LDC R9, c[0x0][0x64c] ;  /* 0x00019300ff097b82 */ /* 0x000ee40000000800 */
[----:B---3--:R-:W-:-:S05]  /*0c70*/  IADD3 R9, P0, R14, R9, RZ ;  /* 0x000000090e097210 */ /* 0x008fca0007f1e0ff */
        /* <DEDUP_REMOVED lines=8> */
.L_x_7:
[----:B----4-:R-:W-:Y:S01]  /*0d00*/  SHF.R.U64 R2, R2, R16, R3 ;  /* 0x0000001002027219 */ /* 0x010fe20000001203 */
[----:B-1----:R-:W-:Y:S01]  /*0d10*/  VIADD R3, R17, 0xffffffff ;  /* 0xffffffff11037836 */ /* 0x002fe20000000000 */
[----:B------:R-:W-:Y:S01]  /*0d20*/  LOP3.LUT R10, R23, R10, RZ, 0xc0, !PT ;  /* 0x0000000a170a7212 */ /* 0x000fe200078ec0ff */
[----:B------:R-:W-:Y:S02]  /*0d30*/  IMAD.MOV R11, RZ, RZ, -R11 ;  /* 0x000000ffff0b7224 */ /* 0x000fe400078e0a0b */
[----:B------:R-:W-:Y:S01]  /*0d40*/  IMAD.MOV R6, RZ, RZ, -R2 ;  /* 0x000000ffff067224 */ /* 0x000fe200078e0a02 */
[----:B------:R-:W-:Y:S01]  /*0d50*/  LOP3.LUT R3, R12, R3, RZ, 0xc0, !PT ;  /* 0x000000030c037212 */ /* 0x000fe200078ec0ff */
[----:B------:R-:W-:Y:S02]  /*0d60*/  IMAD R5, R5, R2, R10 ;  /* 0x0000000205057224 */ /* 0x000fe400078e020a */
[----:B------:R-:W-:Y:S02]  /*0d70*/  @P3 IMAD R0, R13, R11, R4 ;  /* 0x0000000b0d003224 */ /* 0x000fe400078e0204 */
[----:B0-----:R-:W-:-:S02]  /*0d80*/  IMAD R2, R6, R21, R14 ;  /* 0x0000001506027224 */ /* 0x001fc400078e020e */
[----:B--2---:R-:W-:Y:S02]  /*0d90*/  IMAD R22, R5, R22, R0 ;  /* 0x0000001605167224 */ /* 0x004fe400078e0200 */
[----:B------:R-:W-:Y:S02]  /*0da0*/  IMAD R3, R2, R17, R3 ;  /* 0x0000001102037224 */ /* 0x000fe400078e0203 */
[----:B------:R-:W-:-:S03]  /*0db0*/  IMAD.MOV.U32 R0, RZ, RZ, 0x1 ;  /* 0x00000001ff007424 */ /* 0x000fc600078e00ff */
[----:B------:R-:W-:Y:S02]  /*0dc0*/  SEL R19, R3, R22, !P3 ;  /* 0x0000001603137207 */ /* 0x000fe40005800000 */
[----:B------:R-:W-:-:S07]  /*0dd0*/  SEL R22, R22, R3, !P3 ;  /* 0x0000000316167207 */ /* 0x000fce0005800000 */
.L_x_5:
[----:B------:R-:W-:-:S08]  /*0de0*/  NOP ;  /* 0x0000000000007918 */ /* 0x000fd00000000000 */
[----:B------:R-:W0:Y:S02]  /*0df0*/  USETMAXREG.TRY_ALLOC.CTAPOOL UP0, 0xe8 ;  /* 0x000000e8000079c8 */ /* 0x000e240008000600 */
[----:B0-----:R-:W-:-:S13]  /*0e00*/  PLOP3.LUT P0, PT, PT, PT, UP0, 0x80, 0x0 ;  /* 0x000000000000781c */ /* 0x001fda0003f0f008 */
[----:B------:R-:W-:Y:S05]  /*0e10*/  @!P0 BRA `(.L_x_5) ;  /* 0xfffffffc00f08947 */ /* 0x000fea000383ffff */
[----:B------:R-:W-:Y:S01]  /*0e20*/  ULDC.64 UR4, c[0x0][0x598] ;  /* 0x0001660000047ab9 */ /* 0x000fe20000000a00 */
[----:B------:R-:W-:Y:S01]  /*0e30*/  ULDC.64 UR36, c[0x0][0x208] ;  /* 0x0000820000247ab9 */ /* 0x000fe20000000a00 */
[----:B------:R-:W-:-:S04]  /*0e40*/  ISETP.NE.U32.AND P0, PT, RZ, UR4, PT ;  /* 0x00000004ff007c0c */ /* 0x000fc8000bf05070 */
[----:B------:R-:W-:-:S13]  /*0e50*/  ISETP.NE.AND.EX P0, PT, RZ, UR5, PT, P0 ;  /* 0x00000005ff007c0c */ /* 0x000fda000bf05300 */
[----:B------:R-:W-:Y:S05]  /*0e60*/  @!P0 BRA `(.L_x_8) ;  /* 0x00000000001c8947 */ /* 0x000fea0003800000 */
[----:B------:R-:W0:Y:S02]  /*0e70*/  LDC.64 R2, c[0x0][0x598] ;  /* 0x00016600ff027b82 */ /* 0x000e240000000a00 */
[----:B0-----:R-:W2:Y:S02]  /*0e80*/  LDG.E.64 R2, desc[UR36][R2.64] ;  /* 0x0000002402027981 */ /* 0x001ea4000c1e1b00 */
[----:B--2---:R-:W-:-:S04]  /*0e90*/  ISETP.NE.U32.AND P0, PT, R2, RZ, PT ;  /* 0x000000ff0200720c */ /* 0x004fc80003f05070 */
[----:B------:R-:W-:-:S13]  /*0ea0*/  ISETP.NE.AND.EX P0, PT, R3, RZ, PT, P0 ;  /* 0x000000ff0300720c */ /* 0x000fda0003f05300 */
[----:B------:R-:W-:Y:S05]  /*0eb0*/  @!P0 BRA `(.L_x_8) ;  /* 0x0000000000088947 */ /* 0x000fea0003800000 */
[----:B------:R0:W5:Y:S01]  /*0ec0*/  LD.E R17, desc[UR36][R2.64] ;  /* 0x0000002402117980 */ /* 0x000162000c101900 */
[----:B------:R-:W-:Y:S05]  /*0ed0*/  BRA `(.L_x_9) ;  /* 0x0000000000247947 */ /* 0x000fea0003800000 */
.L_x_8:
[----:B------:R-:W-:Y:S02]  /*0ee0*/  ULDC.64 UR4, c[0x0][0x588] ;  /* 0x0001620000047ab9 */ /* 0x000fe40000000a00 */
[----:B------:R-:W-:-:S04]  /*0ef0*/  ISETP.NE.U32.AND P0, PT, RZ, UR4, PT ;  /* 0x00000004ff007c0c */ /* 0x000fc8000bf05070 */
[----:B------:R-:W-:-:S13]  /*0f00*/  ISETP.NE.AND.EX P0, PT, RZ, UR5, PT, P0 ;  /* 0x00000005ff007c0c */ /* 0x000fda000bf05300 */
[----:B------:R-:W-:Y:S05]  /*0f10*/  @!P0 BRA `(.L_x_10) ;  /* 0x00000000000c8947 */ /* 0x000fea0003800000 */
[----:B------:R-:W0:Y:S02]  /*0f20*/  LDC.64 R2, c[0x0][0x588] ;  /* 0x00016200ff027b82 */ /* 0x000e240000000a00 */
[----:B0-----:R1:W5:Y:S01]  /*0f30*/  LDG.E R17, desc[UR36][R2.64] ;  /* 0x0000002402117981 */ /* 0x001362000c1e1900 */
[----:B------:R-:W-:Y:S05]  /*0f40*/  BRA `(.L_x_9) ;  /* 0x0000000000087947 */ /* 0x000fea0003800000 */
.L_x_10:
[----:B------:R-:W-:Y:S02]  /*0f50*/  ULDC UR4, c[0x0][0x580] ;  /* 0x0001600000047ab9 */ /* 0x000fe40000000800 */
[----:B------:R-:W-:-:S07]  /*0f60*/  IMAD.U32 R17, RZ, RZ, UR4 ;  /* 0x00000004ff117e24 */ /* 0x000fce000f8e00ff */
.L_x_9:
[----:B------:R-:W-:Y:S02]  /*0f70*/  ULDC.64 UR4, c[0x0][0x5a0] ;  /* 0x0001680000047ab9 */ /* 0x000fe40000000a00 */
[----:B------:R-:W-:-:S04]  /*0f80*/  ISETP.NE.U32.AND P0, PT, RZ, UR4, PT ;  /* 0x00000004ff007c0c */ /* 0x000fc8000bf05070 */
[----:B------:R-:W-:-:S13]  /*0f90*/  ISETP.NE.AND.EX P0, PT, RZ, UR5, PT, P0 ;  /* 0x00000005ff007c0c */ /* 0x000fda000bf05300 */
[----:B------:R-:W-:Y:S05]  /*0fa0*/  @!P0 BRA `(.L_x_11) ;  /* 0x00000000001c8947 */ /* 0x000fea0003800000 */
[----:B01----:R-:W0:Y:S02]  /*0fb0*/  LDC.64 R2, c[0x0][0x5a0] ;  /* 0x00016800ff027b82 */ /* 0x003e240000000a00 */
[----:B0-----:R-:W2:Y:S02]  /*0fc0*/  LDG.E.64 R2, desc[UR36][R2.64] ;  /* 0x0000002402027981 */ /* 0x001ea4000c1e1b00 */
[----:B--2---:R-:W-:-:S04]  /*0fd0*/  ISETP.NE.U32.AND P0, PT, R2, RZ, PT ;  /* 0x000000ff0200720c */ /* 0x004fc80003f05070 */
[----:B------:R-:W-:-:S13]  /*0fe0*/  ISETP.NE.AND.EX P0, PT, R3, RZ, PT, P0 ;  /* 0x000000ff0300720c */ /* 0x000fda0003f05300 */
[----:B------:R-:W-:Y:S05]  /*0ff0*/  @!P0 BRA `(.L_x_11) ;  /* 0x0000000000088947 */ /* 0x000fea0003800000 */
[----:B------:R0:W5:Y:S01]  /*1000*/  LD.E R18, desc[UR36][R2.64] ;  /* 0x0000002402127980 */ /* 0x000162000c101900 */
[----:B------:R-:W-:Y:S05]  /*1010*/  BRA `(.L_x_12) ;  /* 0x0000000000247947 */ /* 0x000fea0003800000 */
.L_x_11:
[----:B------:R-:W-:Y:S02]  /*1020*/  ULDC.64 UR4, c[0x0][0x590] ;  /* 0x0001640000047ab9 */ /* 0x000fe40000000a00 */
[----:B------:R-:W-:-:S04]  /*1030*/  ISETP.NE.U32.AND P0, PT, RZ, UR4, PT ;  /* 0x00000004ff007c0c */ /* 0x000fc8000bf05070 */
[----:B------:R-:W-:-:S13]  /*1040*/  ISETP.NE.AND.EX P0, PT, RZ, UR5, PT, P0 ;  /* 0x00000005ff007c0c */ /* 0x000fda000bf05300 */
[----:B------:R-:W-:Y:S05]  /*1050*/  @!P0 BRA `(.L_x_13) ;  /* 0x00000000000c8947 */ /* 0x000fea0003800000 */
[----:B01----:R-:W0:Y:S02]  /*1060*/  LDC.64 R2, c[0x0][0x590] ;  /* 0x00016400ff027b82 */ /* 0x003e240000000a00 */
[----:B0-----:R1:W5:Y:S01]  /*1070*/  LDG.E R18, desc[UR36][R2.64] ;  /* 0x0000002402127981 */ /* 0x001362000c1e1900 */
[----:B------:R-:W-:Y:S05]  /*1080*/  BRA `(.L_x_12) ;  /* 0x0000000000087947 */ /* 0x000fea0003800000 */
.L_x_13:
[----:B------:R-:W-:Y:S02]  /*1090*/  ULDC UR4, c[0x0][0x584] ;  /* 0x0001610000047ab9 */ /* 0x000fe40000000800 */
[----:B------:R-:W-:-:S07]  /*10a0*/  IMAD.U32 R18, RZ, RZ, UR4 ;  /* 0x00000004ff127e24 */ /* 0x000fce000f8e00ff */
.L_x_12:
[----:B------:R-:W-:-:S13]  /*10b0*/  LOP3.LUT P0, RZ, R0, 0xff, RZ, 0xc0, !PT ;  /* 0x000000ff00ff7812 */ /* 0x000fda000780c0ff */
[----:B------:R-:W-:Y:S05]  /*10c0*/  @!P0 EXIT ;  /* 0x000000000000894d */ /* 0x000fea0003800000 */
[----:B------:R-:W-:Y:S01]  /*10d0*/  ULDC UR4, c[0x0][0x28c] ;  /* 0x0000a30000047ab9 */ /* 0x000fe20000000800 */
[----:B------:R-:W-:Y:S01]  /*10e0*/  UMOV UR38, URZ ;  /* 0x0000003f00267c82 */ /* 0x000fe20008000000 */
[----:B------:R-:W-:Y:S01]  /*10f0*/  UIADD3 UR4, UR4, 0x1f, URZ ;  /* 0x0000001f04047890 */ /* 0x000fe2000fffe03f */
[----:B------:R-:W-:-:S03]  /*1100*/  UMOV UR39, URZ ;  /* 0x0000003f00277c82 */ /* 0x000fc60008000000 */
[----:B------:R-:W-:-:S04]  /*1110*/  USHF.R.S32.HI UR5, URZ, 0x1f, UR4 ;  /* 0x0000001f3f057899 */ /* 0x000fc80008011404 */
[----:B------:R-:W-:-:S04]  /*1120*/  ULEA.HI UR5, UR5, UR4, URZ, 0x5 ;  /* 0x0000000405057291 */ /* 0x000fc8000f8f283f */
[----:B------:R-:W-:-:S12]  /*1130*/  USHF.R.S32.HI UR40, URZ, 0x5, UR5 ;  /* 0x000000053f287899 */ /* 0x000fd80008011405 */
.L_x_547:
[----:B--2---:R-:W2:Y:S01]  /*1140*/  S2R R0, SR_TID.X ;  /* 0x0000000000007919 */ /* 0x004ea20000002100 */
[----:B---3--:R-:W3:Y:S01]  /*1150*/  S2UR UR7, SR_CgaCtaId ;  /* 0x00000000000779c3 */ /* 0x008ee20000008800 */
[----:B------:R-:W-:Y:S02]  /*1160*/  UMOV UR6, 0x400 ;  /* 0x0000040000067882 */ /* 0x000fe40000000000 */
[----:B---3--:R-:W-:Y:S01]  /*1170*/  ULEA UR6, UR7, UR6, 0x18 ;  /* 0x0000000607067291 */ /* 0x008fe2000f8ec03f */
[----:B--2---:R-:W-:-:S04]  /*1180*/  LOP3.LUT R0, R0, 0x80, RZ, 0xc0, !PT ;  /* 0x0000008000007812 */ /* 0x004fc800078ec0ff */
[----:B------:R-:W-:-:S06]  /*1190*/  SHF.R.U32.HI R0, RZ, 0x7, R0 ;  /* 0x00000007ff007819 */ /* 0x000fcc0000011600 */
[----:B------:R-:W2:Y:S02]  /*11a0*/  SHFL.IDX PT, R0, R0, RZ, 0x1f ;  /* 0x00001fff00007589 */ /* 0x000ea400000e0000 */
[----:B--2---:R-:W-:-:S13]  /*11b0*/  R2UR UR4, R0 ;  /* 0x00000000000472ca */ /* 0x004fda00000e0000 */
[----:B------:R-:W-:-:S04]  /*11c0*/  ULEA.HI UR5, UR4, UR4, URZ, 0x1 ;  /* 0x0000000404057291 */ /* 0x000fc8000f8f083f */
[----:B------:R-:W-:-:S04]  /*11d0*/  ULOP3.LUT UR5, UR5, 0x1ffffe, URZ, 0xc0, !UPT ;  /* 0x001ffffe05057892 */ /* 0x000fc8000f8ec03f */
[----:B------:R-:W-:-:S03]  /*11e0*/  UIADD3 UR5, UR4, -UR5, URZ ;  /* 0x8000000504057290 */ /* 0x000fc6000fffe03f */
[----:B------:R-:W-:Y:S01]  /*11f0*/  ULDC UR4, c[0x0][0x28c] ;  /* 0x0000a30000047ab9 */ /* 0x000fe20000000800 */
[----:B------:R-:W-:Y:S01]  /*1200*/  ULEA UR5, UR5, UR6, 0xb ;  /* 0x0000000605057291 */ /* 0x000fe2000f8e583f */
[----:B------:R-:W-:-:S03]  /*1210*/  ISETP.LT.AND P0, PT, RZ, UR4, PT ;  /* 0x00000004ff007c0c */ /* 0x000fc6000bf01270 */
[----:B------:R-:W-:-:S04]  /*1220*/  UIADD3 UR5, UR5, 0x200, URZ ;  /* 0x0000020005057890 */ /* 0x000fc8000fffe03f */
[----:B------:R-:W-:-:S04]  /*1230*/  USHF.R.U32.HI UR5, URZ, 0x4, UR5 ;  /* 0x000000043f057899 */ /* 0x000fc80008011605 */
[----:B------:R-:W-:-:S04]  /*1240*/  ULOP3.LUT UR5, UR5, 0x3fff, URZ, 0xc0, !UPT ;  /* 0x00003fff05057892 */ /* 0x000fc8000f8ec03f */
[----:B------:R-:W-:Y:S01]  /*1250*/  ULOP3.LUT UR41, UR5, 0x10000, URZ, 0xfc, !UPT ;  /* 0x0001000005297892 */ /* 0x000fe2000f8efc3f */
[----:B-1--4-:R-:W-:Y:S11]  /*1260*/  @P0 BRA `(.L_x_14) ;  /* 0x0000000000400947 */ /* 0x012ff60003800000 */
[----:B------:R-:W-:Y:S01]  /*1270*/  MOV R0, 0x0 ;  /* 0x0000000000007802 */ /* 0x000fe20000000f00 */
[----:B------:R-:W-:Y:S01]  /*1280*/  ULDC.64 UR4, c[0x4][0x68] ;  /* 0x01001a0000047ab9 */ /* 0x000fe20000000a00 */
[----:B------:R-:W-:Y:S01]  /*1290*/  ULDC.64 UR6, c[0x4][0x8] ;  /* 0x0100020000067ab9 */ /* 0x000fe20000000a00 */
[----:B------:R-:W-:Y:S01]  /*12a0*/  IMAD.U32 R4, RZ, RZ, UR4 ;  /* 0x00000004ff047e24 */ /* 0x000fe2000f8e00ff */
[----:B01----:R0:W1:Y:S01]  /*12b0*/  LDC.64 R2, c[0x4][R0] ;  /* 0x0100000000027b82 */ /* 0x0030620000000a00 */
[----:B------:R-:W-:Y:S01]  /*12c0*/  IMAD.U32 R5, RZ, RZ, UR5 ;  /* 0x00000005ff057e24 */ /* 0x000fe2000f8e00ff */
[----:B------:R-:W-:Y:S01]  /*12d0*/  ULDC.64 UR4, c[0x4][0x70] ;  /* 0x01001c0000047ab9 */ /* 0x000fe20000000a00 */
[----:B------:R-:W-:Y:S02]  /*12e0*/  IMAD.U32 R10, RZ, RZ, UR6 ;  /* 0x00000006ff0a7e24 */ /* 0x000fe4000f8e00ff */
[----:B------:R-:W-:Y:S02]  /*12f0*/  IMAD.U32 R6, RZ, RZ, UR4 ;  /* 0x00000004ff067e24 */ /* 0x000fe4000f8e00ff */
[----:B------:R-:W-:-:S02]  /*1300*/  IMAD.U32 R7, RZ, RZ, UR5 ;  /* 0x00000005ff077e24 */ /* 0x000fc4000f8e00ff */
[----:B------:R-:W-:Y:S02]  /*1310*/  IMAD.U32 R11, RZ, RZ, UR7 ;  /* 0x00000007ff0b7e24 */ /* 0x000fe4000f8e00ff */
[----:B------:R-:W-:Y:S02]  /*1320*/  IMAD.MOV.U32 R8, RZ, RZ, 0x1e1 ;  /* 0x000001e1ff087424 */ /* 0x000fe400078e00ff */
[----:B------:R-:W-:Y:S02]  /*1330*/  IMAD.MOV.U32 R12, RZ, RZ, 0x1 ;  /* 0x00000001ff0c7424 */ /* 0x000fe400078e00ff */
[----:B0-----:R-:W-:-:S07]  /*1340*/  IMAD.MOV.U32 R13, RZ, RZ, RZ ;  /* 0x000000ffff0d7224 */ /* 0x001fce00078e00ff */
[----:B------:R-:W-:-:S07]  /*1350*/  LEPC R20, `(.L_x_14) ;  /* 0x000000001014794e */ /* 0x000fce0000000000 */
[----:B-1---5:R-:W-:Y:S05]  /*1360*/  CALL.ABS.NOINC R2 ;  /* 0x0000000002007343 */ /* 0x022fea0003c00000 */
.L_x_14:
[----:B01----:R-:W2:Y:S02]  /*1370*/  LDL R2, [R1+0x200] ;  /* 0x0002000001027983 */ /* 0x003ea40000100800 */
[----:B--2---:R-:W-:-:S04]  /*1380*/  LOP3.LUT R0, R2, 0x1, RZ, 0xfc, !PT ;  /* 0x0000000102007812 */ /* 0x004fc800078efcff */
[----:B------:R-:W-:-:S13]  /*1390*/  ISETP.NE.AND P0, PT, R0, 0x3, PT ;  /* 0x000000030000780c */ /* 0x000fda0003f05270 */
[----:B------:R-:W-:Y:S05]  /*13a0*/  @!P0 BRA `(.L_x_15) ;  /* 0x0000000000048947 */ /* 0x000fea0003800000 */
[----:B------:R-:W-:Y:S01]  /*13b0*/  BPT.TRAP 0x1 ;  /* 0x000000040000795c */ /* 0x000fe20000300000 */
.L_x_15:
[----:B------:R-:W0:Y:S01]  /*13c0*/  S2UR UR5, SR_CgaCtaId ;  /* 0x00000000000579c3 */ /* 0x000e220000008800 */
[----:B------:R-:W-:Y:S01]  /*13d0*/  UMOV UR4, 0x400 ;  /* 0x0000040000047882 */ /* 0x000fe20000000000 */
[----:B------:R-:W-:Y:S02]  /*13e0*/  IMAD.U32 R2, RZ, RZ, UR38 ;  /* 0x00000026ff027e24 */ /* 0x000fe4000f8e00ff */
[----:B------:R-:W-:-:S03]  /*13f0*/  IMAD.U32 R3, RZ, RZ, UR39 ;  /* 0x00000027ff037e24 */ /* 0x000fc6000f8e00ff */
[----:B------:R-:W-:Y:S01]  /*1400*/  SHF.L.U32 R2, R2, 0x1f, RZ ;  /* 0x0000001f02027819 */ /* 0x000fe200000006ff */
[----:B0-----:R-:W-:-:S06]  /*1410*/  ULEA UR4, UR5, UR4, 0x18 ;  /* 0x0000000405047291 */ /* 0x001fcc000f8ec03f */
[----:B------:R-:W-:-:S04]  /*1420*/  IMAD.U32 R0, RZ, RZ, UR4 ;  /* 0x00000004ff007e24 */ /* 0x000fc8000f8e00ff */
[----:B------:R-:W-:-:S04]  /*1430*/  IMAD R3, R3, 0x8, R0 ;  /* 0x0000000803037824 */ /* 0x000fc800078e0200 */
[----:B------:R0:W1:Y:S01]  /*1440*/  SYNCS.PHASECHK.TRANS64.TRYWAIT P1, [R3+URZ], R2 ;  /* 0x00000002030075a7 */ /* 0x000062000802017f */
[----:B------:R-:W-:Y:S05]  /*1450*/  @!P0 BRA `(.L_x_16) ;  /* 0x0000000000048947 */ /* 0x000fea0003800000 */
[----:B------:R-:W-:Y:S01]  /*1460*/  BPT.TRAP 0x1 ;  /* 0x000000040000795c */ /* 0x000fe20000300000 */
.L_x_16:
[----:B-1----:R-:W-:Y:S05]  /*1470*/  @P1 BRA `(.L_x_17) ;  /* 0x0000000000081947 */ /* 0x002fea0003800000 */
[----:B------:R-:W1:Y:S02]  /*1480*/  SYNCS.PHASECHK.TRANS64.TRYWAIT P1, [R3+URZ], R2 ;  /* 0x00000002030075a7 */ /* 0x000e64000802017f */
[----:B-1----:R-:W-:Y:S05]  /*1490*/  @!P1 BRA `(.L_x_18) ;  /* 0x0000011000549947 */ /* 0x002fea0003800000 */
.L_x_17:
[----:B------:R-:W-:-:S04]  /*14a0*/  UISETP.LT.AND UP0, UPT, UR40, 0x1, UPT ;  /* 0x000000012800788c */ /* 0x000fc8000bf01270 */
[----:B------:R-:W-:-:S06]  /*14b0*/  USEL UR4, UR40, 0x1, UP0 ;  /* 0x0000000128047887 */ /* 0x000fcc0008000000 */
[----:B------:R-:W-:Y:S01]  /*14c0*/  IMAD.U32 R4, RZ, RZ, UR4 ;  /* 0x00000004ff047e24 */ /* 0x000fe2000f8e00ff */
[----:B------:R-:W-:Y:S05]  /*14d0*/  WARPSYNC.ALL ;  /* 0x0000000000007948 */ /* 0x000fea0003800000 */
[----:B------:R-:W-:-:S04]  /*14e0*/  IADD3 R4, -R4, UR40, RZ ;  /* 0x0000002804047c10 */ /* 0x000fc8000fffe1ff */
[----:B------:R-:W-:Y:S02]  /*14f0*/  ISETP.GE.AND P1, PT, R4, 0x1, PT ;  /* 0x000000010400780c */ /* 0x000fe40003f26270 */
[----:B------:R-:W-:Y:S01]  /*1500*/  R2UR UR4, R0 ;  /* 0x00000000000472ca */ /* 0x000fe200000e0000 */
[----:B------:R-:W-:Y:S01]  /*1510*/  WARPGROUP.ARRIVE ;  /* 0x00000000000079c5 */ /* 0x000fe20000000000 */
[----:B------:R-:W-:Y:S01]  /*1520*/  UMOV UR5, 0xc0000010 ;  /* 0xc000001000057882 */ /* 0x000fe20000000000 */
[----:B------:R-:W-:-:S10]  /*1530*/  UMOV UR7, 0xc0000010 ;  /* 0xc000001000077882 */ /* 0x000fd40000000000 */
[----:B------:R-:W-:-:S04]  /*1540*/  UIADD3 UR4, UR4, 0x18200, URZ ;  /* 0x0001820004047890 */ /* 0x000fc8000fffe03f */
[----:B------:R-:W-:-:S04]  /*1550*/  USHF.R.U32.HI UR4, URZ, 0x4, UR4 ;  /* 0x000000043f047899 */ /* 0x000fc80008011604 */
[----:B------:R-:W-:-:S04]  /*1560*/  ULOP3.LUT UR4, UR4, 0x3fff, URZ, 0xc0, !UPT ;  /* 0x00003fff04047892 */ /* 0x000fc8000f8ec03f */
[----:B------:R-:W-:Y:S02]  /*1570*/  ULOP3.LUT UR9, UR4, 0x10000, URZ, 0xfc, !UPT ;  /* 0x0001000004097892 */ /* 0x000fe4000f8efc3f */
[----:B------:R-:W-:Y:S02]  /*1580*/  UIMAD UR4, UR39, 0x180, UR41 ;  /* 0x00000180270478a4 */ /* 0x000fe4000f8e0229 */
[----:B------:R-:W-:-:S09]  /*1590*/  ULEA UR6, UR39, UR9, 0x9 ;  /* 0x0000000927067291 */ /* 0x000fd2000f8e483f */
[----:B------:R-:W-:Y:S01]  /*15a0*/  IGMMA.64x256x32.S8.S8 R24, gdesc[UR4], RZ, !UPT, gsb0 ;  /* 0x06600000041879f1 */ /* 0x000fe2000c0410ff */
[----:B------:R-:W-:Y:S01]  /*15b0*/  UIADD3 UR4, UR4, 0x100, URZ ;  /* 0x0000010004047890 */ /* 0x000fe2000fffe03f */
[----:B------:R-:W-:Y:S01]  /*15c0*/  UMOV UR5, 0xc0000010 ;  /* 0xc000001000057882 */ /* 0x000fe20000000000 */
[----:B------:R-:W-:Y:S02]  /*15d0*/  WARPGROUP.DEPBAR.LE gsb0, 0x0 ;  /* 0x00008000000079c5 */ /* 0x000fe40000010000 */
[----:B------:R-:W-:Y:S04]  /*15e0*/  STL.64 [R1], R24 ;  /* 0x0000001801007387 */ /* 0x000fe80000100a00 */
[----:B------:R-:W-:Y:S04]  /*15f0*/  STL.64 [R1+0x8], R26 ;  /* 0x0000081a01007387 */ /* 0x000fe80000100a00 */
        /* <DEDUP_REMOVED lines=61> */
[----:B------:R2:W-:Y:S02]  /*19d0*/  STL.64 [R1+0x1f8], R150 ;  /* 0x0001f89601007387 */ /* 0x0005e40000100a00 */
[----:B--2---:R-:W-:-:S06]  /*19e0*/  WARPGROUP.ARRIVE ;  /* 0x00000000000079c5 */ /* 0x004fcc0000000000 */
[----:B------:R-:W-:Y:S03]  /*19f0*/  IGMMA.64x256x32.S8.S8 R24, gdesc[UR4], RZ, !UPT, gsb0 ;  /* 0x06600000041879f1 */ /* 0x000fe6000c0410ff */
[----:B------:R-:W-:Y:S02]  /*1a00*/  WARPGROUP.DEPBAR.LE gsb0, 0x0 ;  /* 0x00008000000079c5 */ /* 0x000fe40000010000 */
[----:B------:R-:W-:Y:S05]  /*1a10*/  @!P1 BRA `(.L_x_19) ;  /* 0x0000000c00b49947 */ /* 0x000fea0003800000 */
[----:B------:R-:W-:Y:S02]  /*1a20*/  UIADD3 UR4, UR39, 0x1, URZ ;  /* 0x0000000127047890 */ /* 0x000fe4000fffe03f */
[----:B01----:R-:W-:Y:S02]  /*1a30*/  IMAD.U32 R2, RZ, RZ, UR39 ;  /* 0x00000027ff027e24 */ /* 0x003fe4000f8e00ff */
[----:B------:R-:W-:-:S04]  /*1a40*/  UISETP.NE.AND UP0, UPT, UR4, 0x10, UPT ;  /* 0x000000100400788c */ /* 0x000fc8000bf05270 */
[----:B------:R-:W-:Y:S02]  /*1a50*/  USEL UR5, URZ, 0x1, UP0 ;  /* 0x000000013f057887 */ /* 0x000fe40008000000 */
[----:B------:R-:W-:Y:S02]  /*1a60*/  USEL UR8, UR4, URZ, UP0 ;  /* 0x0000003f04087287 */ /* 0x000fe40008000000 */
[----:B------:R-:W-:-:S06]  /*1a70*/  ULOP3.LUT UR5, UR38, UR5, URZ, 0x3c, !UPT ;  /* 0x0000000526057292 */ /* 0x000fcc000f8e3c3f */
[----:B------:R-:W-:-:S07]  /*1a80*/  IMAD.U32 R3, RZ, RZ, UR5 ;  /* 0x00000005ff037e24 */ /* 0x000fce000f8e00ff */
.L_x_26:
[----:B-----5:R-:W-:Y:S05]  /*1a90*/  @!P0 BRA `(.L_x_20) ;  /* 0x0000000000048947 */ /* 0x020fea0003800000 */
[----:B------:R-:W-:Y:S01]  /*1aa0*/  BPT.TRAP 0x1 ;  /* 0x000000040000795c */ /* 0x000fe20000300000 */
.L_x_20:
[----:B------:R-:W0:Y:S01]  /*1ab0*/  S2UR UR5, SR_CgaCtaId ;  /* 0x00000000000579c3 */ /* 0x000e220000008800 */
[----:B------:R-:W-:Y:S01]  /*1ac0*/  UMOV UR4, 0x400 ;  /* 0x0000040000047882 */ /* 0x000fe20000000000 */
[----:B------:R-:W-:Y:S01]  /*1ad0*/  IMAD.U32 R5, RZ, RZ, UR8 ;  /* 0x00000008ff057e24 */ /* 0x000fe2000f8e00ff */
[----:B------:R-:W-:Y:S01]  /*1ae0*/  SHF.L.U32 R6, R3, 0x1f, RZ ;  /* 0x0000001f03067819 */ /* 0x000fe200000006ff */
[----:B0-----:R-:W-:-:S06]  /*1af0*/  ULEA UR4, UR5, UR4, 0x18 ;  /* 0x0000000405047291 */ /* 0x001fcc000f8ec03f */
[----:B------:R-:W-:-:S04]  /*1b00*/  IMAD.U32 R0, RZ, RZ, UR4 ;  /* 0x00000004ff007e24 */ /* 0x000fc8000f8e00ff */
[----:B------:R-:W-:-:S04]  /*1b10*/  IMAD R5, R5, 0x8, R0 ;  /* 0x0000000805057824 */ /* 0x000fc800078e0200 */
[----:B------:R0:W1:Y:S01]  /*1b20*/  SYNCS.PHASECHK.TRANS64.TRYWAIT P1, [R5+URZ], R6 ;  /* 0x00000006050075a7 */ /* 0x000062000802017f */
[----:B------:R-:W-:Y:S05]  /*1b30*/  @!P0 BRA `(.L_x_21) ;  /* 0x0000000000048947 */ /* 0x000fea0003800000 */
[----:B------:R-:W-:Y:S01]  /*1b40*/  BPT.TRAP 0x1 ;  /* 0x000000040000795c */ /* 0x000fe20000300000 */
.L_x_21:
[----:B-1----:R-:W-:Y:S05]  /*1b50*/  @P1 BRA `(.L_x_22) ;  /* 0x0000000000081947 */ /* 0x002fea0003800000 */
[----:B------:R-:W1:Y:S02]  /*1b60*/  SYNCS.PHASECHK.TRANS64.TRYWAIT P1, [R5+URZ], R6 ;  /* 0x00000006050075a7 */ /* 0x000e64000802017f */
[----:B-1----:R-:W-:Y:S05]  /*1b70*/  @!P1 BRA `(.L_x_23) ;  /* 0x0000010800b09947 */ /* 0x002fea0003800000 */
.L_x_22:
[----:B------:R-:W-:Y:S04]  /*1b80*/  STL [R1+0x2e0], R154 ;  /* 0x0002e09a01007387 */ /* 0x000fe80000100800 */
        /* <DEDUP_REMOVED lines=25> */
[----:B------:R2:W-:Y:S04]  /*1d20*/  STL.64 [R1+0x210], R100 ;  /* 0x0002106401007387 */ /* 0x0005e80000100a00 */
[----:B--2---:R-:W2:Y:S04]  /*1d30*/  LDL.LU.64 R100, [R1] ;  /* 0x0000000001647983 */ /* 0x004ea80000300a00 */
[----:B------:R-:W2:Y:S04]  /*1d40*/  LDL.LU.64 R102, [R1+0x8] ;  /* 0x0000080001667983 */ /* 0x000ea80000300a00 */
        /* <DEDUP_REMOVED lines=61> */
[----:B------:R-:W2:Y:S01]  /*2120*/  LDL.LU.64 R226, [R1+0x1f8] ;  /* 0x0001f80001e27983 */ /* 0x000ea20000300a00 */
[----:B------:R-:W-:-:S02]  /*2130*/  UIMAD UR4, UR8, 0x180, UR41 ;  /* 0x00000180080478a4 */ /* 0x000fc4000f8e0229 */
[----:B------:R-:W-:Y:S01]  /*2140*/  ULEA UR6, UR8, UR9, 0x9 ;  /* 0x0000000908067291 */ /* 0x000fe2000f8e483f */
[----:B------:R-:W-:Y:S01]  /*2150*/  UMOV UR5, 0xc0000010 ;  /* 0xc000001000057882 */ /* 0x000fe20000000000 */
[----:B------:R-:W-:Y:S01]  /*2160*/  UMOV UR7, 0xc0000010 ;  /* 0xc000001000077882 */ /* 0x000fe20000000000 */
[----:B--2---:R-:W-:-:S06]  /*2170*/  WARPGROUP.ARRIVE ;  /* 0x00000000000079c5 */ /* 0x004fcc0000000000 */
[----:B------:R-:W-:Y:S03]  /*2180*/  IGMMA.64x256x32.S8.S8 R100, gdesc[UR4], R100, gsb0 ;  /* 0x06600000046479f1 */ /* 0x000fe60008041064 */
        /* <DEDUP_REMOVED lines=65> */
[----:B--2---:R3:W5:Y:S04]  /*25a0*/  LDL.LU R154, [R1+0x2e0] ;  /* 0x0002e000019a7983 */ /* 0x0047680000300800 */
        /* <DEDUP_REMOVED lines=26> */
[----:B------:R-:W-:Y:S01]  /*2750*/  UIADD3 UR4, UR4, 0x100, URZ ;  /* 0x0000010004047890 */ /* 0x000fe2000fffe03f */
[----:B------:R-:W-:Y:S01]  /*2760*/  UMOV UR5, 0xc0000010 ;  /* 0xc000001000057882 */ /* 0x000fe20000000000 */
[----:B--2---:R-:W-:-:S07]  /*2770*/  WARPGROUP.ARRIVE ;  /* 0x00000000000079c5 */ /* 0x004fce0000000000 */
[----:B------:R-:W-:Y:S03]  /*2780*/  IGMMA.64x256x32.S8.S8 R24, gdesc[UR4], R24, gsb0 ;  /* 0x06600000041879f1 */ /* 0x000fe60008041018 */
[----:B------:R-:W-:Y:S02]  /*2790*/  WARPGROUP.DEPBAR.LE gsb0, 0x0 ;  /* 0x00008000000079c5 */ /* 0x000fe40000010000 */
[----:B---3--:R-:W-:Y:S05]  /*27a0*/  @!P0 BRA `(.L_x_24) ;  /* 0x0000000000048947 */ /* 0x008fea0003800000 */
[----:B------:R-:W-:Y:S01]  /*27b0*/  BPT.TRAP 0x1 ;  /* 0x000000040000795c */ /* 0x000fe20000300000 */
.L_x_24:
[----:B01----:R-:W2:Y:S01]  /*27c0*/  LDL R6, [R1+0x200] ;  /* 0x0002000001067983 */ /* 0x003ea20000100800 */
[----:B------:R-:W-:-:S04]  /*27d0*/  IMAD R5, R2, 0x8, R0 ;  /* 0x0000000802057824 */ /* 0x000fc800078e0200 */
[----:B------:R-:W-:-:S05]  /*27e0*/  VIADD R5, R5, 0x80 ;  /* 0x0000008005057836 */ /* 0x000fca0000000000 */
[----:B------:R-:W-:-:S04]  /*27f0*/  PRMT R5, RZ, 0x654, R5 ;  /* 0x00000654ff057816 */ /* 0x000fc80000000005 */
[----:B------:R0:W-:Y:S01]  /*2800*/  SYNCS.ARRIVE.TRANS64.RED.A1T0 RZ, [R5+URZ], RZ ;  /* 0x000000ff05ff79a7 */ /* 0x0001e2000810043f */
[----:B--2---:R-:W-:-:S13]  /*2810*/  ISETP.GT.U32.AND P1, PT, R6, 0x1, PT ;  /* 0x000000010600780c */ /* 0x004fda0003f24070 */
[----:B0-----:R-:W-:Y:S05]  /*2820*/  @P1 BRA `(.L_x_25) ;  /* 0x0000000000041947 */ /* 0x001fea0003800000 */
[----:B------:R-:W-:Y:S01]  /*2830*/  BPT.TRAP 0x1 ;  /* 0x000000040000795c */ /* 0x000fe20000300000 */
.L_x_25:
[----:B------:R-:W-:Y:S01]  /*2840*/  UIADD3 UR8, UR8, 0x1, URZ ;  /* 0x0000000108087890 */ /* 0x000fe2000fffe03f */
[----:B------:R-:W-:Y:S01]  /*2850*/  ISETP.GT.AND P2, PT, R4, 0x1, PT ;  /* 0x000000010400780c */ /* 0x000fe20003f44270 */
[----:B------:R-:W-:Y:S02]  /*2860*/  VIADD R2, R2, 0x1 ;  /* 0x0000000102027836 */ /* 0x000fe40000000000 */
[----:B------:R-:W-:Y:S01]  /*2870*/  UISETP.NE.AND UP0, UPT, UR8, 0x10, UPT ;  /* 0x000000100800788c */ /* 0x000fe2000bf05270 */
[----:B------:R-:W-:Y:S02]  /*2880*/  VIADD R4, R4, 0xffffffff ;  /* 0xffffffff04047836 */ /* 0x000fe40000000000 */
[C---:B------:R-:W-:Y:S01]  /*2890*/  ISETP.NE.AND P1, PT, R2.reuse, 0x10, PT ;  /* 0x000000100200780c */ /* 0x040fe20003f25270 */
[----:B------:R-:W-:Y:S02]  /*28a0*/  USEL UR4, URZ, 0x1, UP0 ;  /* 0x000000013f047887 */ /* 0x000fe40008000000 */
[----:B------:R-:W-:Y:S01]  /*28b0*/  USEL UR8, UR8, URZ, UP0 ;  /* 0x0000003f08087287 */ /* 0x000fe20008000000 */
[----:B------:R-:W-:-:S03]  /*28c0*/  SEL R2, R2, RZ, P1 ;  /* 0x000000ff02027207 */ /* 0x000fc60000800000 */
[----:B------:R-:W-:Y:S01]  /*28d0*/  LOP3.LUT R3, R3, UR4, RZ, 0x3c, !PT ;  /* 0x0000000403037c12 */ /* 0x000fe2000f8e3cff */
[----:B------:R-:W-:Y:S07]  /*28e0*/  @P2 BRA `(.L_x_26) ;  /* 0xfffffff000682947 */ /* 0x000fee000383ffff */
.L_x_19:
[----:B01----:R-:W0:Y:S02]  /*28f0*/  LDC R2, c[0x0][0x28c] ;  /* 0x0000a300ff027b82 */ /* 0x003e240000000800 */
[----:B0-----:R-:W-:-:S13]  /*2900*/  ISETP.GE.AND P1, PT, R2, 0x1, PT ;  /* 0x000000010200780c */ /* 0x001fda0003f26270 */
[----:B------:R-:W-:Y:S05]  /*2910*/  @!P1 BRA `(.L_x_27) ;  /* 0x00000000003c9947 */ /* 0x000fea0003800000 */
[----:B------:R-:W-:Y:S05]  /*2920*/  @!P0 BRA `(.L_x_28) ;  /* 0x0000000000048947 */ /* 0x000fea0003800000 */
[----:B------:R-:W-:Y:S01]  /*2930*/  BPT.TRAP 0x1 ;  /* 0x000000040000795c */ /* 0x000fe20000300000 */
.L_x_28:
[----:B------:R-:W2:Y:S01]  /*2940*/  LDL R3, [R1+0x200] ;  /* 0x0002000001037983 */ /* 0x000ea20000100800 */
[----:B------:R-:W-:-:S04]  /*2950*/  UISETP.LT.AND UP0, UPT, UR40, 0x1, UPT ;  /* 0x000000012800788c */ /* 0x000fc8000bf01270 */
[----:B------:R-:W-:-:S04]  /*2960*/  USEL UR4, UR40, 0x1, UP0 ;  /* 0x0000000128047887 */ /* 0x000fc80008000000 */
[----:B------:R-:W-:-:S04]  /*2970*/  UIADD3 UR4, UR39, UR40, -UR4 ;  /* 0x0000002827047290 */ /* 0x000fc8000fffe804 */
[----:B------:R-:W-:-:S04]  /*2980*/  USHF.L.U32 UR4, UR4, 0x3, URZ ;  /* 0x0000000304047899 */ /* 0x000fc8000800063f */
[----:B------:R-:W-:-:S06]  /*2990*/  ULOP3.LUT UR4, UR4, 0x78, URZ, 0xc0, !UPT ;  /* 0x0000007804047892 */ /* 0x000fcc000f8ec03f */
[----:B------:R-:W-:-:S05]  /*29a0*/  IMAD.U32 R2, RZ, RZ, UR4 ;  /* 0x00000004ff027e24 */ /* 0x000fca000f8e00ff */
[----:B------:R-:W-:-:S04]  /*29b0*/  IADD3 R0, R0, 0x80, R2 ;  /* 0x0000008000007810 */ /* 0x000fc80007ffe002 */
[----:B------:R-:W-:-:S04]  /*29c0*/  PRMT R0, RZ, 0x654, R0 ;  /* 0x00000654ff007816 */ /* 0x000fc80000000000 */
[----:B------:R0:W-:Y:S01]  /*29d0*/  SYNCS.ARRIVE.TRANS64.RED.A1T0 RZ, [R0+URZ], RZ ;  /* 0x000000ff00ff79a7 */ /* 0x0001e2000810043f */
[----:B--2---:R-:W-:-:S13]  /*29e0*/  ISETP.GT.U32.AND P0, PT, R3, 0x1, PT ;  /* 0x000000010300780c */ /* 0x004fda0003f04070 */
[----:B0-----:R-:W-:Y:S05]  /*29f0*/  @P0 BRA `(.L_x_27) ;  /* 0x0000000000040947 */ /* 0x001fea0003800000 */
[----:B------:R-:W-:Y:S01]  /*2a00*/  BPT.TRAP 0x1 ;  /* 0x000000040000795c */ /* 0x000fe20000300000 */
.L_x_27:
[----:B------:R-:W0:Y:S01]  /*2a10*/  S2R R4, SR_TID.X ;  /* 0x0000000000047919 */ /* 0x000e220000002100 */
[----:B------:R-:W1:Y:S01]  /*2a20*/  LDC R3, c[0x0][0x288] ;  /* 0x0000a200ff037b82 */ /* 0x000e620000000800 */
[----:B------:R-:W-:Y:S01]  /*2a30*/  IMAD.SHL.U32 R0, R19, 0x100, RZ ;  /* 0x0000010013007824 */ /* 0x000fe200078e00ff */
[----:B------:R-:W-:Y:S01]  /*2a40*/  UIADD3 UR39, UR40, UR39, URZ ;  /* 0x0000002728277290 */ /* 0x000fe2000fffe03f */
[----:B-----5:R-:W-:Y:S01]  /*2a50*/  SHF.R.S32.HI R14, RZ, 0x1f, R154 ;  /* 0x0000001fff0e7819 */ /* 0x020fe2000001149a */
[----:B------:R-:W-:Y:S01]  /*2a60*/  ULDC UR4, c[0x0][0x284] ;  /* 0x0000a10000047ab9 */ /* 0x000fe20000000800 */
[----:B------:R-:W-:Y:S01]  /*2a70*/  ULDC.64 UR6, c[0x0][0x5d0] ;  /* 0x0001740000067ab9 */ /* 0x000fe20000000a00 */
[----:B------:R-:W-:Y:S01]  /*2a80*/  UISETP.GT.U32.AND UP0, UPT, UR39, 0xf, UPT ;  /* 0x0000000f2700788c */ /* 0x000fe2000bf04070 */
[----:B------:R-:W-:-:S03]  /*2a90*/  IMAD.MOV.U32 R161, RZ, RZ, -0x1 ;  /* 0xffffffffffa17424 */ /* 0x000fc600078e00ff */
[----:B------:R-:W-:-:S04]  /*2aa0*/  UISETP.LT.U32.AND UP0, UPT, UR40, 0x10, UP0 ;  /* 0x000000102800788c */ /* 0x000fc80008701070 */
[----:B------:R-:W-:Y:S01]  /*2ab0*/  USEL UR5, URZ, 0x1, !UP0 ;  /* 0x000000013f057887 */ /* 0x000fe2000c000000 */
[----:B-1----:R-:W-:Y:S02]  /*2ac0*/  ISETP.GE.AND P0, PT, R0, R3, PT ;  /* 0x000000030000720c */ /* 0x002fe40003f06270 */
[C---:B0-----:R-:W-:Y:S01]  /*2ad0*/  LOP3.LUT R2, R4.reuse, 0x3, RZ, 0xc0, !PT ;  /* 0x0000000304027812 */ /* 0x041fe200078ec0ff */
[C---:B------:R-:W-:Y:S01]  /*2ae0*/  IMAD.SHL.U32 R12, R4.reuse, 0x2, RZ ;  /* 0x00000002040c7824 */ /* 0x040fe200078e00ff */
[----:B------:R-:W-:-:S03]  /*2af0*/  LOP3.LUT R21, R4, 0x60, RZ, 0xc0, !PT ;  /* 0x0000006004157812 */ /* 0x000fc600078ec0ff */
[----:B------:R-:W-:Y:S01]  /*2b00*/  IMAD R2, R2, -0x2, R3 ;  /* 0xfffffffe02027824 */ /* 0x000fe200078e0203 */
[----:B------:R-:W-:Y:S02]  /*2b10*/  SHF.R.U32.HI R3, RZ, 0x7, R4 ;  /* 0x00000007ff037819 */ /* 0x000fe40000011604 */
[----:B------:R-:W-:Y:S01]  /*2b20*/  SHF.R.U32.HI R21, RZ, 0x1, R21 ;  /* 0x00000001ff157819 */ /* 0x000fe20000011615 */
[----:B------:R-:W-:Y:S01]  /*2b30*/  IMAD.IADD R0, R2, 0x1, -R0 ;  /* 0x0000000102007824 */ /* 0x000fe200078e0a00 */
[----:B------:R-:W-:Y:S02]  /*2b40*/  LOP3.LUT R3, R3, 0x1, RZ, 0xc0, !PT ;  /* 0x0000000103037812 */ /* 0x000fe400078ec0ff */
[----:B------:R-:W-:Y:S02]  /*2b50*/  SHF.R.U32.HI R2, RZ, 0x2, R4 ;  /* 0x00000002ff027819 */ /* 0x000fe40000011604 */
[----:B------:R-:W-:Y:S01]  /*2b60*/  LOP3.LUT R12, R12, 0x6, RZ, 0xc0, !PT ;  /* 0x000000060c0c7812 */ /* 0x000fe200078ec0ff */
[----:B------:R-:W-:Y:S01]  /*2b70*/  IMAD.SHL.U32 R20, R3, 0x40, RZ ;  /* 0x0000004003147824 */ /* 0x000fe200078e00ff */
[----:B------:R-:W-:-:S02]  /*2b80*/  LOP3.LUT R2, R2, 0x7, RZ, 0xc0, !PT ;  /* 0x0000000702027812 */ /* 0x000fc400078ec0ff */
[----:B------:R-:W-:Y:S02]  /*2b90*/  PRMT R12, R12, 0x6540, R19 ;  /* 0x000065400c0c7816 */ /* 0x000fe40000000013 */
[--C-:B------:R-:W-:Y:S02]  /*2ba0*/  LOP3.LUT R20, R20, 0x40, R2.reuse, 0xe2, !PT ;  /* 0x0000004014147812 */ /* 0x100fe400078ee202 */
[-C--:B------:R-:W-:Y:S02]  /*2bb0*/  IADD3 R2, RZ, -R21.reuse, -R2 ;  /* 0x80000015ff027210 */ /* 0x080fe40007ffe802 */
[----:B------:R-:W-:Y:S02]  /*2bc0*/  SHF.R.S32.HI R13, RZ, 0x1f, R12 ;  /* 0x0000001fff0d7819 */ /* 0x000fe4000001140c */
[----:B------:R-:W-:Y:S01]  /*2bd0*/  LOP3.LUT R20, R20, R21, RZ, 0xfc, !PT ;  /* 0x0000001514147212 */ /* 0x000fe200078efcff */
[----:B------:R-:W-:Y:S02]  /*2be0*/  IMAD R3, R3, -0x40, R2 ;  /* 0xffffffc003037824 */ /* 0x000fe400078e0202 */
[----:B------:R-:W-:-:S02]  /*2bf0*/  IMAD R2, R22, 0xc0, RZ ;  /* 0x000000c016027824 */ /* 0x000fc400078e02ff */
[----:B------:R-:W-:Y:S02]  /*2c00*/  IMAD.MOV.U32 R21, RZ, RZ, RZ ;  /* 0x000000ffff157224 */ /* 0x000fe400078e00ff */
[----:B------:R-:W-:Y:S01]  /*2c10*/  IMAD.WIDE.U32 R4, R154, UR6, R12 ;  /* 0x000000069a047c25 */ /* 0x000fe2000f8e000c */
[C---:B------:R-:W-:Y:S02]  /*2c20*/  IADD3 R19, -R2.reuse, UR4, R3 ;  /* 0x0000000402137c10 */ /* 0x040fe4000fffe103 */
[----:B------:R-:W-:Y:S01]  /*2c30*/  ISETP.GE.OR P0, PT, R2, UR4, P0 ;  /* 0x0000000402007c0c */ /* 0x000fe20008706670 */
[----:B------:R-:W-:Y:S01]  /*2c40*/  USHF.R.U32.HI UR4, URZ, 0x4, UR39 ;  /* 0x000000043f047899 */ /* 0x000fe20008011627 */
[----:B------:R-:W-:Y:S01]  /*2c50*/  IMAD R2, R14, UR6, RZ ;  /* 0x000000060e027c24 */ /* 0x000fe2000f8e02ff */
[----:B------:R-:W-:Y:S01]  /*2c60*/  ULOP3.LUT UR39, UR39, 0xf, URZ, 0xc0, !UPT ;  /* 0x0000000f27277892 */ /* 0x000fe2000f8ec03f */
[----:B------:R-:W-:Y:S01]  /*2c70*/  IMAD.WIDE R20, R22, 0xc0, R20 ;  /* 0x000000c016147825 */ /* 0x000fe200078e0214 */
[----:B------:R-:W-:-:S03]  /*2c80*/  ULOP3.LUT UR4, UR4, 0x1, URZ, 0xc0, !UPT ;  /* 0x0000000104047892 */ /* 0x000fc6000f8ec03f */
[----:B------:R-:W-:Y:S01]  /*2c90*/  IMAD R2, R154, UR7, R2 ;  /* 0x000000079a027c24 */ /* 0x000fe2000f8e0202 */
[----:B------:R-:W-:-:S03]  /*2ca0*/  UISETP.NE.U32.AND UP1, UPT, UR4, 0x1, UPT ;  /* 0x000000010400788c */ /* 0x000fc6000bf25070 */
[----:B------:R-:W-:Y:S01]  /*2cb0*/  IMAD.IADD R5, R5, 0x1, R2 ;  /* 0x0000000105057824 */ /* 0x000fe200078e0202 */
[----:B------:R-:W-:-:S04]  /*2cc0*/  UISETP.GT.U32.AND UP1, UPT, UR40, 0xf, !UP1 ;  /* 0x0000000f2800788c */ /* 0x000fc8000cf24070 */
[----:B------:R-:W-:-:S04]  /*2cd0*/  USEL UR4, URZ, 0x1, !UP1 ;  /* 0x000000013f047887 */ /* 0x000fc8000c800000 */
[----:B------:R-:W-:Y:S01]  /*2ce0*/  ULOP3.LUT UR38, UR4, UR38, UR5, 0x96, !UPT ;  /* 0x0000002604267292 */ /* 0x000fe2000f8e9605 */
[----:B------:R-:W-:Y:S11]  /*2cf0*/  @P0 BRA `(.L_x_29) ;  /* 0x000000d000f40947 */ /* 0x000ff60003800000 */
[----:B------:R-:W0:Y:S01]  /*2d00*/  LDC.64 R2, c[0x0][0x5c8] ;  /* 0x00017200ff027b82 */ /* 0x000e220000000a00 */
[----:B------:R-:W-:Y:S01]  /*2d10*/  ULDC.64 UR4, c[0x0][0x5c0] ;  /* 0x0001700000047ab9 */ /* 0x000fe20000000a00 */
[----:B------:R-:W-:Y:S01]  /*2d20*/  BSSY B0, `(.L_x_29) ;  /* 0x0000d3a000007945 */ /* 0x000fe20003800000 */
[-C--:B0-----:R-:W-:Y:S01]  /*2d30*/  IMAD R6, R21, R2.reuse, RZ ;  /* 0x0000000215067224 */ /* 0x081fe200078e02ff */
[----:B------:R-:W-:Y:S01]  /*2d40*/  SHF.L.U64.HI R9, R2, 0x3, R3 ;  /* 0x0000000302097819 */ /* 0x000fe20000010203 */
[----:B------:R-:W-:-:S04]  /*2d50*/  IMAD.WIDE.U32 R4, R20, R2, R4 ;  /* 0x0000000214047225 */ /* 0x000fc800078e0004 */
[----:B------:R-:W-:Y:S01]  /*2d60*/  IMAD R6, R20, R3, R6 ;  /* 0x0000000314067224 */ /* 0x000fe200078e0206 */
[----:B------:R-:W-:Y:S01]  /*2d70*/  IADD3 R4, P0, R4, UR4, RZ ;  /* 0x0000000404047c10 */ /* 0x000fe2000ff1e0ff */
[----:B------:R-:W-:Y:S02]  /*2d80*/  IMAD.SHL.U32 R8, R2, 0x8, RZ ;  /* 0x0000000802087824 */ /* 0x000fe400078e00ff */
[----:B------:R-:W-:-:S03]  /*2d90*/  IMAD.IADD R6, R5, 0x1, R6 ;  /* 0x0000000105067824 */ /* 0x000fc600078e0206 */
[-C--:B------:R-:W-:Y:S02]  /*2da0*/  IADD3 R10, P1, R8, R4.reuse, RZ ;  /* 0x00000004080a7210 */ /* 0x080fe40007f3e0ff */
[----:B------:R-:W-:Y:S02]  /*2db0*/  IADD3.X R5, R6, UR5, RZ, P0, !PT ;  /* 0x0000000506057c10 */ /* 0x000fe400087fe4ff */
[----:B------:R-:W-:-:S03]  /*2dc0*/  LEA R6, P0, R2, R4, 0x7 ;  /* 0x0000000402067211 */ /* 0x000fc600078038ff */
[----:B------:R-:W-:Y:S01]  /*2dd0*/  IMAD.X R11, R9, 0x1, R5, P1 ;  /* 0x00000001090b7824 */ /* 0x000fe200008e0605 */
[----:B------:R-:W-:Y:S02]  /*2de0*/  LEA.HI.X R7, R2, R5, R3, 0x7, P0 ;  /* 0x0000000502077211 */ /* 0x000fe400000f3c03 */
[----:B------:R-:W-:Y:S02]  /*2df0*/  ISETP.NE.AND P0, PT, R18, RZ, PT ;  /* 0x000000ff1200720c */ /* 0x000fe40003f05270 */
[----:B------:R-:W-:-:S05]  /*2e00*/  IADD3 R8, P2, R8, R6, RZ ;  /* 0x0000000608087210 */ /* 0x000fca0007f5e0ff */
[----:B------:R-:W-:-:S06]  /*2e10*/  IMAD.X R9, R9, 0x1, R7, P2 ;  /* 0x0000000109097824 */ /* 0x000fcc00010e0607 */
[----:B------:R-:W-:Y:S05]  /*2e20*/  @!P0 BRA `(.L_x_30) ;  /* 0x0000009800948947 */ /* 0x000fea0003800000 */
[----:B------:R-:W0:Y:S01]  /*2e30*/  LDC.64 R22, c[0x0][0x5b0] ;  /* 0x00016c00ff167b82 */ /* 0x000e220000000a00 */
[----:B------:R-:W-:Y:S01]  /*2e40*/  ULDC.64 UR4, c[0x0][0x5b8] ;  /* 0x00016e0000047ab9 */ /* 0x000fe20000000a00 */
[----:B------:R-:W-:Y:S01]  /*2e50*/  ISETP.GE.AND P0, PT, R19, 0x1, PT ;  /* 0x000000011300780c */ /* 0x000fe20003f06270 */
[----:B------:R-:W-:Y:S01]  /*2e60*/  IMAD R14, R14, UR4, RZ ;  /* 0x000000040e0e7c24 */ /* 0x000fe2000f8e02ff */
[----:B------:R-:W-:Y:S01]  /*2e70*/  BSSY B1, `(.L_x_31) ;  /* 0x000000e000017945 */ /* 0x000fe20003800000 */
[----:B------:R-:W-:Y:S01]  /*2e80*/  IMAD.WIDE.U32 R156, R154, UR4, R12 ;  /* 0x000000049a9c7c25 */ /* 0x000fe2000f8e000c */
[----:B------:R-:W-:Y:S02]  /*2e90*/  ISETP.LT.OR P2, PT, R0, 0x1, !P0 ;  /* 0x000000010000780c */ /* 0x000fe40004741670 */
[----:B------:R-:W1:Y:S01]  /*2ea0*/  LDC.64 R152, c[0x0][0x5a8] ;  /* 0x00016a00ff987b82 */ /* 0x000e620000000a00 */
[----:B------:R-:W-:-:S04]  /*2eb0*/  IMAD R154, R154, UR5, R14 ;  /* 0x000000059a9a7c24 */ /* 0x000fc8000f8e020e */
[----:B------:R-:W-:Y:S02]  /*2ec0*/  IMAD.IADD R155, R157, 0x1, R154 ;  /* 0x000000019d9b7824 */ /* 0x000fe400078e029a */
[----:B------:R-:W-:Y:S02]  /*2ed0*/  IMAD.MOV.U32 R154, RZ, RZ, R156 ;  /* 0x000000ffff9a7224 */ /* 0x000fe400078e009c */
[-C--:B0-----:R-:W-:Y:S02]  /*2ee0*/  IMAD R160, R21, R22.reuse, RZ ;  /* 0x0000001615a07224 */ /* 0x081fe400078e02ff */
[----:B------:R-:W-:-:S04]  /*2ef0*/  IMAD.WIDE.U32 R2, R20, R22, R154 ;  /* 0x0000001614027225 */ /* 0x000fc800078e009a */
[----:B------:R-:W-:Y:S01]  /*2f00*/  IMAD R160, R20, R23, R160 ;  /* 0x0000001714a07224 */ /* 0x000fe200078e02a0 */
[----:B-1----:R-:W-:-:S04]  /*2f10*/  IADD3 R14, P1, R2, R152, RZ ;  /* 0x00000098020e7210 */ /* 0x002fc80007f3e0ff */
[----:B------:R-:W-:Y:S01]  /*2f20*/  IADD3.X R15, R153, R3, R160, P1, !PT ;  /* 0x00000003990f7210 */ /* 0x000fe20000ffe4a0 */
[----:B------:R-:W-:Y:S08]  /*2f30*/  @P2 BRA `(.L_x_32) ;  /* 0x0000000000042947 */ /* 0x000ff00003800000 */
[----:B------:R0:W5:Y:S02]  /*2f40*/  LDG.E.U8 R16, desc[UR36][R14.64] ;  /* 0x000000240e107981 */ /* 0x000164000c1e1100 */
.L_x_32:
[----:B------:R-:W-:Y:S05]  /*2f50*/  BSYNC B1 ;  /* 0x0000000000017941 */ /* 0x000fea0003800000 */
.L_x_31:
[----:B------:R-:W2:Y:S01]  /*2f60*/  LDL.LU R3, [R1] ;  /* 0x0000000001037983 */ /* 0x000ea20000300800 */
[----:B-----5:R-:W-:Y:S01]  /*2f70*/  LOP3.LUT R2, R16, 0xffff, RZ, 0xc0, !PT ;  /* 0x0000ffff10027812 */ /* 0x020fe200078ec0ff */
[----:B------:R-:W-:Y:S01]  /*2f80*/  BSSY B1, `(.L_x_33) ;  /* 0x000000a000017945 */ /* 0x000fe20003800000 */
[----:B------:R-:W-:Y:S02]  /*2f90*/  ISETP.LT.OR P1, PT, R0, 0x2, !P0 ;  /* 0x000000020000780c */ /* 0x000fe40004721670 */
[----:B------:R-:W-:-:S05]  /*2fa0*/  PRMT R2, R2, 0x8880, RZ ;  /* 0x0000888002027816 */ /* 0x000fca00000000ff */
[----:B------:R-:W-:-:S04]  /*2fb0*/  IMAD R2, R2, R18, RZ ;  /* 0x0000001202027224 */ /* 0x000fc800078e02ff */
[----:B--2---:R-:W-:-:S05]  /*2fc0*/  @!P2 IMAD R3, R3, R17, R2 ;  /* 0x000000110303a224 */ /* 0x004fca00078e0202 */
[----:B------:R1:W-:Y:S01]  /*2fd0*/  @!P2 STG.E.U8 desc[UR36][R4.64], R3 ;  /* 0x000000030400a986 */ /* 0x0003e2000c101124 */
[----:B------:R-:W-:Y:S05]  /*2fe0*/  @P1 BRA `(.L_x_34) ;  /* 0x00000000000c1947 */ /* 0x000fea0003800000 */
[----:B------:R-:W2:Y:S02]  /*2ff0*/  LDG.E.U8 R16, desc[UR36][R14.64+0x1] ;  /* 0x000001240e107981 */ /* 0x000ea4000c1e1100 */
[----:B--2---:R-:W-:-:S05]  /*3000*/  PRMT R2, R16, 0x8880, RZ ;  /* 0x0000888010027816 */ /* 0x004fca00000000ff */
[----:B------:R-:W-:-:S07]  /*3010*/  IMAD R2, R2, R18, RZ ;  /* 0x0000001202027224 */ /* 0x000fce00078e02ff */
.L_x_34:
[----:B------:R-:W-:Y:S05]  /*3020*/  BSYNC B1 ;  /* 0x0000000000017941 */ /* 0x000fea0003800000 */
.L_x_33:
[----:B-1----:R-:W2:Y:S01]  /*3030*/  LDL.LU R3, [R1+0x4] ;  /* 0x0000040001037983 */ /* 0x002ea20000300800 */
[C---:B------:R-:W-:Y:S01]  /*3040*/  SHF.L.U64.HI R159, R22.reuse, 0x3, R23 ;  /* 0x00000003169f7819 */ /* 0x040fe20000010217 */
[----:B------:R-:W-:Y:S01]  /*3050*/  IMAD.SHL.U32 R158, R22, 0x8, RZ ;  /* 0x00000008169e7824 */ /* 0x000fe200078e00ff */
[----:B------:R-:W-:Y:S03]  /*3060*/  BSSY B1, `(.L_x_35) ;  /* 0x000000d000017945 */ /* 0x000fe60003800000 */
[----:B------:R-:W-:-:S04]  /*3070*/  IMAD.WIDE.U32 R12, R20, R22, R158 ;  /* 0x00000016140c7225 */ /* 0x000fc800078e009e */
[----:B------:R-:W-:Y:S01]  /*3080*/  IMAD.IADD R160, R160, 0x1, R13 ;  /* 0x00000001a0a07824 */ /* 0x000fe200078e020d */
[----:B------:R-:W-:-:S04]  /*3090*/  IADD3 R12, P2, P3, R156, R152, R12 ;  /* 0x000000989c0c7210 */ /* 0x000fc80007b5e00c */
[----:B------:R-:W-:Y:S01]  /*30a0*/  IADD3.X R13, R155, R153, R160, P2, P3 ;  /* 0x000000999b0d7210 */ /* 0x000fe200017e64a0 */
[----:B--2---:R-:W-:-:S05]  /*30b0*/  @!P1 IMAD R3, R3, R17, R2 ;  /* 0x0000001103039224 */ /* 0x004fca00078e0202 */
[----:B------:R1:W-:Y:S01]  /*30c0*/  @!P1 STG.E.U8 desc[UR36][R4.64+0x1], R3 ;  /* 0x0000010304009986 */ /* 0x0003e2000c101124 */
[----:B------:R-:W-:-:S04]  /*30d0*/  ISETP.GE.AND P1, PT, R19, 0x9, PT ;  /* 0x000000091300780c */ /* 0x000fc80003f26270 */
[----:B------:R-:W-:-:S13]  /*30e0*/  ISETP.LT.OR P4, PT, R0, 0x1, !P1 ;  /* 0x000000010000780c */ /* 0x000fda0004f81670 */
[----:B-1----:R-:W-:Y:S05]  /*30f0*/  @P4 BRA `(.L_x_36) ;  /* 0x00000000000c4947 */ /* 0x002fea0003800000 */
[----:B------:R-:W2:Y:S02]  /*3100*/  LDG.E.U8 R16, desc[UR36][R12.64] ;  /* 0x000000240c107981 */ /* 0x000ea4000c1e1100 */
[----:B--2---:R-:W-:-:S05]  /*3110*/  PRMT R2, R16, 0x8880, RZ ;  /* 0x0000888010027816 */ /* 0x004fca00000000ff */
[----:B------:R-:W-:-:S07]  /*3120*/  IMAD R2, R2, R18, RZ ;  /* 0x0000001202027224 */ /* 0x000fce00078e02ff */
.L_x_36:
[----:B------:R-:W-:Y:S05]  /*3130*/  BSYNC B1 ;  /* 0x0000000000017941 */ /* 0x000fea0003800000 */
.L_x_35:
[----:B------:R-:W2:Y:S01]  /*3140*/  LDL.LU R3, [R1+0x8] ;  /* 0x0000080001037983 */ /* 0x000ea20000300800 */
[----:B------:R-:W-:Y:S01]  /*3150*/  ISETP.LT.OR P2, PT, R0, 0x2, !P1 ;  /* 0x000000020000780c */ /* 0x000fe20004f41670 */
[----:B------:R-:W-:Y:S01]  /*3160*/  BSSY B1, `(.L_x_37) ;  /* 0x0000007000017945 */ /* 0x000fe20003800000 */
[----:B--2---:R-:W-:-:S05]  /*3170*/  @!P4 IMAD R3, R3, R17, R2 ;  /* 0x000000110303c224 */ /* 0x004fca00078e0202 */
[----:B------:R1:W-:Y:S06]  /*3180*/  @!P4 STG.E.U8 desc[UR36][R10.64], R3 ;  /* 0x000000030a00c986 */ /* 0x0003ec000c101124 */
[----:B------:R-:W-:Y:S05]  /*3190*/  @P2 BRA `(.L_x_38) ;  /* 0x00000000000c2947 */ /* 0x000fea0003800000 */
[----:B------:R-:W2:Y:S02]  /*31a0*/  LDG.E.U8 R16, desc[UR36][R12.64+0x1] ;  /* 0x000001240c107981 */ /* 0x000ea4000c1e1100 */
[----:B--2---:R-:W-:-:S05]  /*31b0*/  PRMT R2, R16, 0x8880, RZ ;  /* 0x0000888010027816 */ /* 0x004fca00000000ff */
[----:B------:R-:W-:-:S07]  /*31c0*/  IMAD R2, R2, R18, RZ ;  /* 0x0000001202027224 */ /* 0x000fce00078e02ff */
.L_x_38:
[----:B------:R-:W-:Y:S05]  /*31d0*/  BSYNC B1 ;  /* 0x0000000000017941 */ /* 0x000fea0003800000 */
.L_x_37:
[----:B-1----:R-:W2:Y:S01]  /*31e0*/  LDL.LU R3, [R1+0xc] ;  /* 0x00000c0001037983 */ /* 0x002ea20000300800 */
[----:B------:R-:W-:Y:S01]  /*31f0*/  BSSY B1, `(.L_x_39) ;  /* 0x000000a000017945 */ /* 0x000fe20003800000 */
[C---:B------:R-:W-:Y:S02]  /*3200*/  ISETP.LT.OR P3, PT, R0.reuse, 0xa, !P0 ;  /* 0x0000000a0000780c */ /* 0x040fe40004761670 */
[----:B------:R-:W-:Y:S01]  /*3210*/  ISETP.LT.OR P4, PT, R0, 0x9, !P1 ;  /* 0x000000090000780c */ /* 0x000fe20004f81670 */
[----:B--2---:R-:W-:-:S05]  /*3220*/  @!P2 IMAD R3, R3, R17, R2 ;  /* 0x000000110303a224 */ /* 0x004fca00078e0202 */
[----:B------:R1:W-:Y:S01]  /*3230*/  @!P2 STG.E.U8 desc[UR36][R10.64+0x1], R3 ;  /* 0x000001030a00a986 */ /* 0x0003e2000c101124 */
[----:B------:R-:W-:-:S13]  /*3240*/  ISETP.LT.OR P2, PT, R0, 0x9, !P0 ;  /* 0x000000090000780c */ /* 0x000fda0004741670 */
[----:B-1----:R-:W-:Y:S05]  /*3250*/  @P2 BRA `(.L_x_40) ;  /* 0x00000000000c2947 */ /* 0x002fea0003800000 */
[----:B------:R-:W2:Y:S02]  /*3260*/  LDG.E.U8 R16, desc[UR36][R14.64+0x8] ;  /* 0x000008240e107981 */ /* 0x000ea4000c1e1100 */
[----:B--2---:R-:W-:-:S05]  /*3270*/  PRMT R2, R16, 0x8880, RZ ;  /* 0x0000888010027816 */ /* 0x004fca00000000ff */
[----:B------:R-:W-:-:S07]  /*3280*/  IMAD R2, R2, R18, RZ ;  /* 0x0000001202027224 */ /* 0x000fce00078e02ff */
.L_x_40:
[----:B------:R-:W-:Y:S05]  /*3290*/  BSYNC B1 ;  /* 0x0000000000017941 */ /* 0x000fea0003800000 */
.L_x_39:
[----:B------:R-:W2:Y:S01]  /*32a0*/  LDL.LU R3, [R1+0x10] ;  /* 0x0000100001037983 */ /* 0x000ea20000300800 */
[----:B------:R-:W-:Y:S01]  /*32b0*/  BSSY B1, `(.L_x_41) ;  /* 0x0000007000017945 */ /* 0x000fe20003800000 */
[----:B--2---:R-:W-:-:S05]  /*32c0*/  @!P2 IMAD R3, R3, R17, R2 ;  /* 0x000000110303a224 */ /* 0x004fca00078e0202 */
[----:B------:R1:W-:Y:S01]  /*32d0*/  @!P2 STG.E.U8 desc[UR36][R4.64+0x8], R3 ;  /* 0x000008030400a986 */ /* 0x0003e2000c101124 */
[----:B------:R-:W-:Y:S05]  /*32e0*/  @P3 BRA `(.L_x_42) ;  /* 0x00000000000c3947 */ /* 0x000fea0003800000 */
[----:B------:R-:W2:Y:S02]  /*32f0*/  LDG.E.U8 R16, desc[UR36][R14.64+0x9] ;  /* 0x000009240e107981 */ /* 0x000ea4000c1e1100 */
[----:B--2---:R-:W-:-:S05]  /*3300*/  PRMT R2, R16, 0x8880, RZ ;  /* 0x0000888010027816 */ /* 0x004fca00000000ff */
[----:B------:R-:W-:-:S07]  /*3310*/  IMAD R2, R2, R18, RZ ;  /* 0x0000001202027224 */ /* 0x000fce00078e02ff */
.L_x_42:
[----:B------:R-:W-:Y:S05]  /*3320*/  BSYNC B1 ;  /* 0x0000000000017941 */ /* 0x000fea0003800000 */
.L_x_41:
[----:B-1----:R-:W2:Y:S01]  /*3330*/  LDL.LU R3, [R1+0x14] ;  /* 0x0000140001037983 */ /* 0x002ea20000300800 */
[----:B------:R-:W-:Y:S01]  /*3340*/  BSSY B1, `(.L_x_43) ;  /* 0x0000007000017945 */ /* 0x000fe20003800000 */
[----:B--2---:R-:W-:-:S05]  /*3350*/  @!P3 IMAD R3, R3, R17, R2 ;  /* 0x000000110303b224 */ /* 0x004fca00078e0202 */
[----:B------:R1:W-:Y:S01]  /*3360*/  @!P3 STG.E.U8 desc[UR36][R4.64+0x9], R3 ;  /* 0x000009030400b986 */ /* 0x0003e2000c101124 */
[----:B------:R-:W-:Y:S05]  /*3370*/  @P4 BRA `(.L_x_44) ;  /* 0x00000000000c4947 */ /* 0x000fea0003800000 */
[----:B------:R-:W2:Y:S02]  /*3380*/  LDG.E.U8 R16, desc[UR36][R12.64+0x8] ;  /* 0x000008240c107981 */ /* 0x000ea4000c1e1100 */
[----:B--2---:R-:W-:-:S05]  /*3390*/  PRMT R2, R16, 0x8880, RZ ;  /* 0x0000888010027816 */ /* 0x004fca00000000ff */
[----:B------:R-:W-:-:S07]  /*33a0*/  IMAD R2, R2, R18, RZ ;  /* 0x0000001202027224 */ /* 0x000fce00078e02ff */
.L_x_44:
[----:B------:R-:W-:Y:S05]  /*33b0*/  BSYNC B1 ;  /* 0x0000000000017941 */ /* 0x000fea0003800000 */
.L_x_43:
[----:B-1----:R-:W2:Y:S01]  /*33c0*/  LDL.LU R3, [R1+0x18] ;  /* 0x0000180001037983 */ /* 0x002ea20000300800 */
[C---:B------:R-:W-:Y:S01]  /*33d0*/  ISETP.LT.OR P2, PT, R0.reuse, 0xa, !P1 ;  /* 0x0000000a0000780c */ /* 0x040fe20004f41670 */
[----:B------:R-:W-:Y:S01]  /*33e0*/  BSSY B1, `(.L_x_45) ;  /* 0x000000a000017945 */ /* 0x000fe20003800000 */
[C---:B------:R-:W-:Y:S02]  /*33f0*/  ISETP.LT.OR P3, PT, R0.reuse, 0x11, !P0 ;  /* 0x000000110000780c */ /* 0x040fe40004761670 */
[----:B------:R-:W-:Y:S01]  /*3400*/  ISETP.LT.OR P5, PT, R0, 0x11, !P1 ;  /* 0x000000110000780c */ /* 0x000fe20004fa1670 */
[----:B--2---:R-:W-:-:S05]  /*3410*/  @!P4 IMAD R3, R3, R17, R2 ;  /* 0x000000110303c224 */ /* 0x004fca00078e0202 */
[----:B------:R1:W-:Y:S01]  /*3420*/  @!P4 STG.E.U8 desc[UR36][R10.64+0x8], R3 ;  /* 0x000008030a00c986 */ /* 0x0003e2000c101124 */
[----:B------:R-:W-:Y:S02]  /*3430*/  ISETP.LT.OR P4, PT, R0, 0x12, !P0 ;  /* 0x000000120000780c */ /* 0x000fe40004781670 */
[----:B------:R-:W-:Y:S11]  /*3440*/  @P2 BRA `(.L_x_46) ;  /* 0x00000000000c2947 */ /* 0x000ff60003800000 */
[----:B------:R-:W2:Y:S02]  /*3450*/  LDG.E.U8 R16, desc[UR36][R12.64+0x9] ;  /* 0x000009240c107981 */ /* 0x000ea4000c1e1100 */
[----:B--2---:R-:W-:-:S05]  /*3460*/  PRMT R2, R16, 0x8880, RZ ;  /* 0x0000888010027816 */ /* 0x004fca00000000ff */
[----:B------:R-:W-:-:S07]  /*3470*/  IMAD R2, R2, R18, RZ ;  /* 0x0000001202027224 */ /* 0x000fce00078e02ff */
.L_x_46:
[----:B------:R-:W-:Y:S05]  /*3480*/  BSYNC B1 ;  /* 0x0000000000017941 */ /* 0x000fea0003800000 */
.L_x_45:
        /* <DEDUP_REMOVED lines=8> */
.L_x_48:
[----:B------:R-:W-:Y:S05]  /*3510*/  BSYNC B1 ;  /* 0x0000000000017941 */ /* 0x000fea0003800000 */
.L_x_47:
        /* <DEDUP_REMOVED lines=8> */
.L_x_50:
[----:B------:R-:W-:Y:S05]  /*35a0*/  BSYNC B1 ;  /* 0x0000000000017941 */ /* 0x000fea0003800000 */
.L_x_49:
        /* <DEDUP_REMOVED lines=8> */
.L_x_52:
[----:B------:R-:W-:Y:S05]  /*3630*/  BSYNC B1 ;  /* 0x0000000000017941 */ /* 0x000fea0003800000 */
.L_x_51:
        /* <DEDUP_REMOVED lines=12> */
.L_x_54:
[----:B------:R-:W-:Y:S05]  /*3700*/  BSYNC B1 ;  /* 0x0000000000017941 */ /* 0x000fea0003800000 */
.L_x_53:
        /* <DEDUP_REMOVED lines=8> */
.L_x_56:
[----:B------:R-:W-:Y:S05]  /*3790*/  BSYNC B1 ;  /* 0x0000000000017941 */ /* 0x000fea0003800000 */
.L_x_55:
        /* <DEDUP_REMOVED lines=8> */
.L_x_58:
[----:B------:R-:W-:Y:S05]  /*3820*/  BSYNC B1 ;  /* 0x0000000000017941 */ /* 0x000fea0003800000 */
.L_x_57:
        /* <DEDUP_REMOVED lines=8> */
.L_x_60:
[----:B------:R-:W-:Y:S05]  /*38b0*/  BSYNC B1 ;  /* 0x0000000000017941 */ /* 0x000fea0003800000 */
.L_x_59:
        /* <DEDUP_REMOVED lines=12> */
.L_x_62:
[----:B------:R-:W-:Y:S05]  /*3980*/  BSYNC B1 ;  /* 0x0000000000017941 */ /* 0x000fea0003800000 */
.L_x_61:
        /* <DEDUP_REMOVED lines=8> */
.L_x_64:
[----:B------:R-:W-:Y:S05]  /*3a10*/  BSYNC B1 ;  /* 0x0000000000017941 */ /* 0x000fea0003800000 */
.L_x_63:
        /* <DEDUP_REMOVED lines=8> */
.L_x_66:
[----:B------:R-:W-:Y:S05]  /*3aa0*/  BSYNC B1 ;  /* 0x0000000000017941 */ /* 0x000fea0003800000 */
.L_x_65:
        /* <DEDUP_REMOVED lines=8> */
.L_x_68:
[----:B------:R-:W-:Y:S05]  /*3b30*/  BSYNC B1 ;  /* 0x0000000000017941 */ /* 0x000fea0003800000 */
.L_x_67:
        /* <DEDUP_REMOVED lines=12> */
.L_x_70:
[----:B------:R-:W-:Y:S05]  /*3c00*/  BSYNC B1 ;  /* 0x0000000000017941 */ /* 0x000fea0003800000 */
.L_x_69:
        /* <DEDUP_REMOVED lines=8> */
.L_x_72:
[----:B------:R-:W-:Y:S05]  /*3c90*/  BSYNC B1 ;  /* 0x0000000000017941 */ /* 0x000fea0003800000 */
.L_x_71:
        /* <DEDUP_REMOVED lines=8> */
.L_x_74:
[----:B------:R-:W-:Y:S05]  /*3d20*/  BSYNC B1 ;  /* 0x0000000000017941 */ /* 0x000fea0003800000 */
.L_x_73:
        /* <DEDUP_REMOVED lines=8> */
.L_x_76:
[----:B------:R-:W-:Y:S05]  /*3db0*/  BSYNC B1 ;  /* 0x0000000000017941 */ /* 0x000fea0003800000 */
.L_x_75:
        /* <DEDUP_REMOVED lines=12> */
.L_x_78:
[----:B------:R-:W-:Y:S05]  /*3e80*/  BSYNC B1 ;  /* 0x0000000000017941 */ /* 0x000fea0003800000 */
.L_x_77:
        /* <DEDUP_REMOVED lines=8> */
.L_x_80:
[----:B------:R-:W-:Y:S05]  /*3f10*/  BSYNC B1 ;  /* 0x0000000000017941 */ /* 0x000fea0003800000 */
.L_x_79:
        /* <DEDUP_REMOVED lines=8> */
.L_x_82:
[----:B------:R-:W-:Y:S05]  /*3fa0*/  BSYNC B1 ;  /* 0x0000000000017941 */ /* 0x000fea0003800000 */
.L_x_81:
        /* <DEDUP_REMOVED lines=8> */
.L_x_84:
[----:B------:R-:W-:Y:S05]  /*4030*/  BSYNC B1 ;  /* 0x0000000000017941 */ /* 0x000fea0003800000 */
.L_x_83:
        /* <DEDUP_REMOVED lines=12> */
.L_x_86:
[----:B------:R-:W-:Y:S05]  /*4100*/  BSYNC B1 ;  /* 0x0000000000017941 */ /* 0x000fea0003800000 */
.L_x_85:
        /* <DEDUP_REMOVED lines=8> */
.L_x_88:
[----:B------:R-:W-:Y:S05]  /*4190*/  BSYNC B1 ;  /* 0x0000000000017941 */ /* 0x000fea0003800000 */
.L_x_87:
        /* <DEDUP_REMOVED lines=8> */
.L_x_90:
[----:B------:R-:W-:Y:S05]  /*4220*/  BSYNC B1 ;  /* 0x0000000000017941 */ /* 0x000fea0003800000 */
.L_x_89:
        /* <DEDUP_REMOVED lines=8> */
.L_x_92:
[----:B------:R-:W-:Y:S05]  /*42b0*/  BSYNC B1 ;  /* 0x0000000000017941 */ /* 0x000fea0003800000 */
.L_x_91:
        /* <DEDUP_REMOVED lines=12> */
.L_x_94:
[----:B------:R-:W-:Y:S05]  /*4380*/  BSYNC B1 ;  /* 0x0000000000017941 */ /* 0x000fea0003800000 */
.L_x_93:
        /* <DEDUP_REMOVED lines=8> */
.L_x_96:
[----:B------:R-:W-:Y:S05]  /*4410*/  BSYNC B1 ;  /* 0x0000000000017941 */ /* 0x000fea0003800000 */
.L_x_95:
        /* <DEDUP_REMOVED lines=8> */
.L_x_98:
[----:B------:R-:W-:Y:S05]  /*44a0*/  BSYNC B1 ;  /* 0x0000000000017941 */ /* 0x000fea0003800000 */
.L_x_97:
        /* <DEDUP_REMOVED lines=8> */
.L_x_100:
[----:B------:R-:W-:Y:S05]  /*4530*/  BSYNC B1 ;  /* 0x0000000000017941 */ /* 0x000fea0003800000 */
.L_x_99:
        /* <DEDUP_REMOVED lines=12> */
.L_x_102:
[----:B------:R-:W-:Y:S05]  /*4600*/  BSYNC B1 ;  /* 0x0000000000017941 */ /* 0x000fea0003800000 */
.L_x_101:
        /* <DEDUP_REMOVED lines=8> */
.L_x_104:
[----:B------:R-:W-:Y:S05]  /*4690*/  BSYNC B1 ;  /* 0x0000000000017941 */ /* 0x000fea0003800000 */
.L_x_103:
        /* <DEDUP_REMOVED lines=8> */
.L_x_106:
[----:B------:R-:W-:Y:S05]  /*4720*/  BSYNC B1 ;  /* 0x0000000000017941 */ /* 0x000fea0003800000 */
.L_x_105:
        /* <DEDUP_REMOVED lines=8> */
.L_x_108:
[----:B------:R-:W-:Y:S05]  /*47b0*/  BSYNC B1 ;  /* 0x0000000000017941 */ /* 0x000fea0003800000 */
.L_x_107:
        /* <DEDUP_REMOVED lines=12> */
.L_x_110:
[----:B------:R-:W-:Y:S05]  /*4880*/  BSYNC B1 ;  /* 0x0000000000017941 */ /* 0x000fea0003800000 */
.L_x_109:
        /* <DEDUP_REMOVED lines=8> */
.L_x_112:
[----:B------:R-:W-:Y:S05]  /*4910*/  BSYNC B1 ;  /* 0x0000000000017941 */ /* 0x000fea0003800000 */
.L_x_111:
        /* <DEDUP_REMOVED lines=8> */
.L_x_114:
[----:B------:R-:W-:Y:S05]  /*49a0*/  BSYNC B1 ;  /* 0x0000000000017941 */ /* 0x000fea0003800000 */
.L_x_113:
        /* <DEDUP_REMOVED lines=8> */
.L_x_116:
[----:B------:R-:W-:Y:S05]  /*4a30*/  BSYNC B1 ;  /* 0x0000000000017941 */ /* 0x000fea0003800000 */
.L_x_115:
        /* <DEDUP_REMOVED lines=12> */
.L_x_118:
[----:B------:R-:W-:Y:S05]  /*4b00*/  BSYNC B1 ;  /* 0x0000000000017941 */ /* 0x000fea0003800000 */
.L_x_117:
        /* <DEDUP_REMOVED lines=8> */
.L_x_120:
[----:B------:R-:W-:Y:S05]  /*4b90*/  BSYNC B1 ;  /* 0x0000000000017941 */ /* 0x000fea0003800000 */
.L_x_119:
        /* <DEDUP_REMOVED lines=8> */
.L_x_122:
[----:B------:R-:W-:Y:S05]  /*4c20*/  BSYNC B1 ;  /* 0x0000000000017941 */ /* 0x000fea0003800000 */
.L_x_121:
        /* <DEDUP_REMOVED lines=8> */
.L_x_124:
[----:B------:R-:W-:Y:S05]  /*4cb0*/  BSYNC B1 ;  /* 0x0000000000017941 */ /* 0x000fea0003800000 */
.L_x_123:
        /* <DEDUP_REMOVED lines=12> */
.L_x_126:
[----:B------:R-:W-:Y:S05]  /*4d80*/  BSYNC B1 ;  /* 0x0000000000017941 */ /* 0x000fea0003800000 */
.L_x_125:
        /* <DEDUP_REMOVED lines=8> */
.L_x_128:
[----:B------:R-:W-:Y:S05]  /*4e10*/  BSYNC B1 ;  /* 0x0000000000017941 */ /* 0x000fea0003800000 */
.L_x_127:
        /* <DEDUP_REMOVED lines=8> */
.L_x_130:
[----:B------:R-:W-:Y:S05]  /*4ea0*/  BSYNC B1 ;  /* 0x0000000000017941 */ /* 0x000fea0003800000 */
.L_x_129:
        /* <DEDUP_REMOVED lines=8> */
.L_x_132:
[----:B------:R-:W-:Y:S05]  /*4f30*/  BSYNC B1 ;  /* 0x0000000000017941 */ /* 0x000fea0003800000 */
.L_x_131:
        /* <DEDUP_REMOVED lines=12> */
.L_x_134:
[----:B------:R-:W-:Y:S05]  /*5000*/  BSYNC B1 ;  /* 0x0000000000017941 */ /* 0x000fea0003800000 */
.L_x_133:
        /* <DEDUP_REMOVED lines=8> */
.L_x_136:
[----:B------:R-:W-:Y:S05]  /*5090*/  BSYNC B1 ;  /* 0x0000000000017941 */ /* 0x000fea0003800000 */
.L_x_135:
        /* <DEDUP_REMOVED lines=8> */
.L_x_138:
[----:B------:R-:W-:Y:S05]  /*5120*/  BSYNC B1 ;  /* 0x0000000000017941 */ /* 0x000fea0003800000 */
.L_x_137:
        /* <DEDUP_REMOVED lines=8> */
.L_x_140:
[----:B------:R-:W-:Y:S05]  /*51b0*/  BSYNC B1 ;  /* 0x0000000000017941 */ /* 0x000fea0003800000 */
.L_x_139:
        /* <DEDUP_REMOVED lines=12> */
.L_x_142:
[----:B------:R-:W-:Y:S05]  /*5280*/  BSYNC B1 ;  /* 0x0000000000017941 */ /* 0x000fea0003800000 */
.L_x_141:
        /* <DEDUP_REMOVED lines=8> */
.L_x_144:
[----:B------:R-:W-:Y:S05]  /*5310*/  BSYNC B1 ;  /* 0x0000000000017941 */ /* 0x000fea0003800000 */
.L_x_143:
        /* <DEDUP_REMOVED lines=8> */
.L_x_146:
[----:B------:R-:W-:Y:S05]  /*53a0*/  BSYNC B1 ;  /* 0x0000000000017941 */ /* 0x000fea0003800000 */
.L_x_145:
        /* <DEDUP_REMOVED lines=8> */
.L_x_148:
[----:B------:R-:W-:Y:S05]  /*5430*/  BSYNC B1 ;  /* 0x0000000000017941 */ /* 0x000fea0003800000 */
.L_x_147:
        /* <DEDUP_REMOVED lines=12> */
.L_x_150:
[----:B------:R-:W-:Y:S05]  /*5500*/  BSYNC B1 ;  /* 0x0000000000017941 */ /* 0x000fea0003800000 */
.L_x_149:
        /* <DEDUP_REMOVED lines=8> */
.L_x_152:
[----:B------:R-:W-:Y:S05]  /*5590*/  BSYNC B1 ;  /* 0x0000000000017941 */ /* 0x000fea0003800000 */
.L_x_151:
        /* <DEDUP_REMOVED lines=8> */
.L_x_154:
[----:B------:R-:W-:Y:S05]  /*5620*/  BSYNC B1 ;  /* 0x0000000000017941 */ /* 0x000fea0003800000 */
.L_x_153:
        /* <DEDUP_REMOVED lines=8> */
.L_x_156:
[----:B------:R-:W-:Y:S05]  /*56b0*/  BSYNC B1 ;  /* 0x0000000000017941 */ /* 0x000fea0003800000 */
.L_x_155:
        /* <DEDUP_REMOVED lines=9> */
[----:B------:R-:W1:Y:S02]  /*5750*/  LDG.E.U8 R16, desc[UR36][R12.64+0x79] ;  /* 0x000079240c107981 */ /* 0x000e64000c1e1100 */
[----:B-1----:R-:W-:-:S05]  /*5760*/  PRMT R3, R16, 0x8880, RZ ;  /* 0x0000888010037816 */ /* 0x002fca00000000ff */
[----:B------:R-:W-:-:S07]  /*5770*/  IMAD R2, R3, R18, RZ ;  /* 0x0000001203027224 */ /* 0x000fce00078e02ff */
.L_x_158:
[----:B------:R-:W-:Y:S05]  /*5780*/  BSYNC B1 ;  /* 0x0000000000017941 */ /* 0x000fea0003800000 */
.L_x_157:
[----:B-1----:R-:W2:Y:S01]  /*5790*/  LDL.LU R3, [R1+0xfc] ;  /* 0x0000fc0001037983 */ /* 0x002ea20000300800 */
[----:B------:R-:W-:Y:S01]  /*57a0*/  BSSY B1, `(.L_x_159) ;  /* 0x0000007000017945 */ /* 0x000fe20003800000 */
[----:B--2---:R-:W-:-:S05]  /*57b0*/  @!P4 IMAD R3, R3, R17, R2 ;  /* 0x000000110303c224 */ /* 0x004fca00078e0202 */
[----:B------:R1:W-:Y:S01]  /*57c0*/  @!P4 STG.E.U8 desc[UR36][R10.64+0x79], R3 ;  /* 0x000079030a00c986 */ /* 0x0003e2000c101124 */
[----:B------:R-:W-:Y:S05]  /*57d0*/  @P3 BRA `(.L_x_160) ;  /* 0x00000000000c3947 */ /* 0x000fea0003800000 */
[----:B------:R-:W1:Y:S02]  /*57e0*/  LDG.E.U8 R16, desc[UR36][R14.64+0x80] ;  /* 0x000080240e107981 */ /* 0x000e64000c1e1100 */
[----:B-1----:R-:W-:-:S05]  /*57f0*/  PRMT R3, R16, 0x8880, RZ ;  /* 0x0000888010037816 */ /* 0x002fca00000000ff */
[----:B------:R-:W-:-:S07]  /*5800*/  IMAD R2, R3, R18, RZ ;  /* 0x0000001203027224 */ /* 0x000fce00078e02ff */
.L_x_160:
[----:B------:R-:W-:Y:S05]  /*5810*/  BSYNC B1 ;  /* 0x0000000000017941 */ /* 0x000fea0003800000 */
.L_x_159:
        /* <DEDUP_REMOVED lines=8> */
.L_x_162:
[----:B------:R-:W-:Y:S05]  /*58a0*/  BSYNC B1 ;  /* 0x0000000000017941 */ /* 0x000fea0003800000 */
.L_x_161:
        /* <DEDUP_REMOVED lines=8> */
.L_x_164:
[----:B------:R-:W-:Y:S05]  /*5930*/  BSYNC B1 ;  /* 0x0000000000017941 */ /* 0x000fea0003800000 */
.L_x_163:
        /* <DEDUP_REMOVED lines=12> */
.L_x_166:
[----:B------:R-:W-:Y:S05]  /*5a00*/  BSYNC B1 ;  /* 0x0000000000017941 */ /* 0x000fea0003800000 */
.L_x_165:
        /* <DEDUP_REMOVED lines=8> */
.L_x_168:
[----:B------:R-:W-:Y:S05]  /*5a90*/  BSYNC B1 ;  /* 0x0000000000017941 */ /* 0x000fea0003800000 */
.L_x_167:
        /* <DEDUP_REMOVED lines=8> */
.L_x_170:
[----:B------:R-:W-:Y:S05]  /*5b20*/  BSYNC B1 ;  /* 0x0000000000017941 */ /* 0x000fea0003800000 */
.L_x_169:
        /* <DEDUP_REMOVED lines=8> */
.L_x_172:
[----:B------:R-:W-:Y:S05]  /*5bb0*/  BSYNC B1 ;  /* 0x0000000000017941 */ /* 0x000fea0003800000 */
.L_x_171:
        /* <DEDUP_REMOVED lines=12> */
.L_x_174:
[----:B------:R-:W-:Y:S05]  /*5c80*/  BSYNC B1 ;  /* 0x0000000000017941 */ /* 0x000fea0003800000 */
.L_x_173:
        /* <DEDUP_REMOVED lines=8> */
.L_x_176:
[----:B------:R-:W-:Y:S05]  /*5d10*/  BSYNC B1 ;  /* 0x0000000000017941 */ /* 0x000fea0003800000 */
.L_x_175:
        /* <DEDUP_REMOVED lines=8> */
.L_x_178:
[----:B------:R-:W-:Y:S05]  /*5da0*/  BSYNC B1 ;  /* 0x0000000000017941 */ /* 0x000fea0003800000 */
.L_x_177:
        /* <DEDUP_REMOVED lines=8> */
.L_x_180:
[----:B------:R-:W-:Y:S05]  /*5e30*/  BSYNC B1 ;  /* 0x0000000000017941 */ /* 0x000fea0003800000 */
.L_x_179:
        /* <DEDUP_REMOVED lines=12> */
.L_x_182:
[----:B------:R-:W-:Y:S05]  /*5f00*/  BSYNC B1 ;  /* 0x0000000000017941 */ /* 0x000fea0003800000 */
.L_x_181:
        /* <DEDUP_REMOVED lines=8> */
.L_x_184:
[----:B------:R-:W-:Y:S05]  /*5f90*/  BSYNC B1 ;  /* 0x0000000000017941 */ /* 0x000fea0003800000 */
.L_x_183:
        /* <DEDUP_REMOVED lines=8> */
.L_x_186:
[----:B------:R-:W-:Y:S05]  /*6020*/  BSYNC B1 ;  /* 0x0000000000017941 */ /* 0x000fea0003800000 */
.L_x_185:
        /* <DEDUP_REMOVED lines=8> */
.L_x_188:
[----:B------:R-:W-:Y:S05]  /*60b0*/  BSYNC B1 ;  /* 0x0000000000017941 */ /* 0x000fea0003800000 */
.L_x_187:
        /* <DEDUP_REMOVED lines=12> */
.L_x_190:
[----:B------:R-:W-:Y:S05]  /*6180*/  BSYNC B1 ;  /* 0x0000000000017941 */ /* 0x000fea0003800000 */
.L_x_189:
        /* <DEDUP_REMOVED lines=8> */
.L_x_192:
[----:B------:R-:W-:Y:S05]  /*6210*/  BSYNC B1 ;  /* 0x0000000000017941 */ /* 0x000fea0003800000 */
.L_x_191:
        /* <DEDUP_REMOVED lines=8> */
.L_x_194:
[----:B------:R-:W-:Y:S05]  /*62a0*/  BSYNC B1 ;  /* 0x0000000000017941 */ /* 0x000fea0003800000 */
.L_x_193:
        /* <DEDUP_REMOVED lines=8> */
.L_x_196:
[----:B------:R-:W-:Y:S05]  /*6330*/  BSYNC B1 ;  /* 0x0000000000017941 */ /* 0x000fea0003800000 */
.L_x_195:
        /* <DEDUP_REMOVED lines=12> */
.L_x_198:
[----:B------:R-:W-:Y:S05]  /*6400*/  BSYNC B1 ;  /* 0x0000000000017941 */ /* 0x000fea0003800000 */
.L_x_197:
        /* <DEDUP_REMOVED lines=8> */
.L_x_200:
[----:B------:R-:W-:Y:S05]  /*6490*/  BSYNC B1 ;  /* 0x0000000000017941 */ /* 0x000fea0003800000 */
.L_x_199:
        /* <DEDUP_REMOVED lines=8> */
.L_x_202:
[----:B------:R-:W-:Y:S05]  /*6520*/  BSYNC B1 ;  /* 0x0000000000017941 */ /* 0x000fea0003800000 */
.L_x_201:
        /* <DEDUP_REMOVED lines=8> */
.L_x_204:
[----:B------:R-:W-:Y:S05]  /*65b0*/  BSYNC B1 ;  /* 0x0000000000017941 */ /* 0x000fea0003800000 */
.L_x_203:
        /* <DEDUP_REMOVED lines=12> */
.L_x_206:
[----:B------:R-:W-:Y:S05]  /*6680*/  BSYNC B1 ;  /* 0x0000000000017941 */ /* 0x000fea0003800000 */
.L_x_205:
        /* <DEDUP_REMOVED lines=8> */
.L_x_208:
[----:B------:R-:W-:Y:S05]  /*6710*/  BSYNC B1 ;  /* 0x0000000000017941 */ /* 0x000fea0003800000 */
.L_x_207:
        /* <DEDUP_REMOVED lines=8> */
.L_x_210:
[----:B------:R-:W-:Y:S05]  /*67a0*/  BSYNC B1 ;  /* 0x0000000000017941 */ /* 0x000fea0003800000 */
.L_x_209:
        /* <DEDUP_REMOVED lines=8> */
.L_x_212:
[----:B------:R-:W-:Y:S05]  /*6830*/  BSYNC B1 ;  /* 0x0000000000017941 */ /* 0x000fea0003800000 */
.L_x_211:
        /* <DEDUP_REMOVED lines=12> */
.L_x_214:
[----:B------:R-:W-:Y:S05]  /*6900*/  BSYNC B1 ;  /* 0x0000000000017941 */ /* 0x000fea0003800000 */
.L_x_213:
        /* <DEDUP_REMOVED lines=8> */
.L_x_216:
[----:B------:R-:W-:Y:S05]  /*6990*/  BSYNC B1 ;  /* 0x0000000000017941 */ /* 0x000fea0003800000 */
.L_x_215:
        /* <DEDUP_REMOVED lines=8> */
.L_x_218:
[----:B------:R-:W-:Y:S05]  /*6a20*/  BSYNC B1 ;  /* 0x0000000000017941 */ /* 0x000fea0003800000 */
.L_x_217:
        /* <DEDUP_REMOVED lines=8> */
.L_x_220:
[----:B------:R-:W-:Y:S05]  /*6ab0*/  BSYNC B1 ;  /* 0x0000000000017941 */ /* 0x000fea0003800000 */
.L_x_219:
        /* <DEDUP_REMOVED lines=12> */
.L_x_222:
[----:B------:R-:W-:Y:S05]  /*6b80*/  BSYNC B1 ;  /* 0x0000000000017941 */ /* 0x000fea0003800000 */
.L_x_221:
        /* <DEDUP_REMOVED lines=8> */
.L_x_224:
[----:B------:R-:W-:Y:S05]  /*6c10*/  BSYNC B1 ;  /* 0x0000000000017941 */ /* 0x000fea0003800000 */
.L_x_223:
        /* <DEDUP_REMOVED lines=8> */
.L_x_226:
[----:B------:R-:W-:Y:S05]  /*6ca0*/  BSYNC B1 ;  /* 0x0000000000017941 */ /* 0x000fea0003800000 */
.L_x_225:
        /* <DEDUP_REMOVED lines=8> */
.L_x_228:
[----:B------:R-:W-:Y:S05]  /*6d30*/  BSYNC B1 ;  /* 0x0000000000017941 */ /* 0x000fea0003800000 */
.L_x_227:
        /* <DEDUP_REMOVED lines=12> */
.L_x_230:
[----:B------:R-:W-:Y:S05]  /*6e00*/  BSYNC B1 ;  /* 0x0000000000017941 */ /* 0x000fea0003800000 */
.L_x_229:
        /* <DEDUP_REMOVED lines=8> */
.L_x_232:
[----:B------:R-:W-:Y:S05]  /*6e90*/  BSYNC B1 ;  /* 0x0000000000017941 */ /* 0x000fea0003800000 */
.L_x_231:
        /* <DEDUP_REMOVED lines=8> */
.L_x_234:
[----:B------:R-:W-:Y:S05]  /*6f20*/  BSYNC B1 ;  /* 0x0000000000017941 */ /* 0x000fea0003800000 */
.L_x_233:
        /* <DEDUP_REMOVED lines=8> */
.L_x_236:
[----:B------:R-:W-:Y:S05]  /*6fb0*/  BSYNC B1 ;  /* 0x0000000000017941 */ /* 0x000fea0003800000 */
.L_x_235:
        /* <DEDUP_REMOVED lines=12> */
.L_x_238:
[----:B------:R-:W-:Y:S05]  /*7080*/  BSYNC B1 ;  /* 0x0000000000017941 */ /* 0x000fea0003800000 */
.L_x_237:
        /* <DEDUP_REMOVED lines=8> */
.L_x_240:
[----:B------:R-:W-:Y:S05]  /*7110*/  BSYNC B1 ;  /* 0x0000000000017941 */ /* 0x000fea0003800000 */
.L_x_239:
        /* <DEDUP_REMOVED lines=8> */
.L_x_242:
[----:B------:R-:W-:Y:S05]  /*71a0*/  BSYNC B1 ;  /* 0x0000000000017941 */ /* 0x000fea0003800000 */
.L_x_241:
        /* <DEDUP_REMOVED lines=8> */
.L_x_244:
[----:B------:R-:W-:Y:S05]  /*7230*/  BSYNC B1 ;  /* 0x0000000000017941 */ /* 0x000fea0003800000 */
.L_x_243:
        /* <DEDUP_REMOVED lines=12> */
.L_x_246:
[----:B------:R-:W-:Y:S05]  /*7300*/  BSYNC B1 ;  /* 0x0000000000017941 */ /* 0x000fea0003800000 */
.L_x_245:
        /* <DEDUP_REMOVED lines=8> */
.L_x_248:
[----:B------:R-:W-:Y:S05]  /*7390*/  BSYNC B1 ;  /* 0x0000000000017941 */ /* 0x000fea0003800000 */
.L_x_247:
        /* <DEDUP_REMOVED lines=8> */
.L_x_250:
[----:B------:R-:W-:Y:S05]  /*7420*/  BSYNC B1 ;  /* 0x0000000000017941 */ /* 0x000fea0003800000 */
.L_x_249:
        /* <DEDUP_REMOVED lines=8> */
.L_x_252:
[----:B------:R-:W-:Y:S05]  /*74b0*/  BSYNC B1 ;  /* 0x0000000000017941 */ /* 0x000fea0003800000 */
.L_x_251:
        /* <DEDUP_REMOVED lines=12> */
.L_x_254:
[----:B------:R-:W-:Y:S05]  /*7580*/  BSYNC B1 ;  /* 0x0000000000017941 */ /* 0x000fea0003800000 */
.L_x_253:
        /* <DEDUP_REMOVED lines=8> */
.L_x_256:
[----:B------:R-:W-:Y:S05]  /*7610*/  BSYNC B1 ;  /* 0x0000000000017941 */ /* 0x000fea0003800000 */
.L_x_255:
        /* <DEDUP_REMOVED lines=8> */
.L_x_258:
[----:B------:R-:W-:Y:S05]  /*76a0*/  BSYNC B1 ;  /* 0x0000000000017941 */ /* 0x000fea0003800000 */
.L_x_257:
        /* <DEDUP_REMOVED lines=8> */
.L_x_260:
[----:B------:R-:W-:Y:S05]  /*7730*/  BSYNC B1 ;  /* 0x0000000000017941 */ /* 0x000fea0003800000 */
.L_x_259:
        /* <DEDUP_REMOVED lines=12> */
.L_x_262:
[----:B------:R-:W-:Y:S05]  /*7800*/  BSYNC B1 ;  /* 0x0000000000017941 */ /* 0x000fea0003800000 */
.L_x_261:
        /* <DEDUP_REMOVED lines=8> */
.L_x_264:
[----:B------:R-:W-:Y:S05]  /*7890*/  BSYNC B1 ;  /* 0x0000000000017941 */ /* 0x000fea0003800000 */
.L_x_263:
        /* <DEDUP_REMOVED lines=8> */
.L_x_266:
[----:B------:R-:W-:Y:S05]  /*7920*/  BSYNC B1 ;  /* 0x0000000000017941 */ /* 0x000fea0003800000 */
.L_x_265:
        /* <DEDUP_REMOVED lines=8> */
.L_x_268:
[----:B------:R-:W-:Y:S05]  /*79b0*/  BSYNC B1 ;  /* 0x0000000000017941 */ /* 0x000fea0003800000 */
.L_x_267:
        /* <DEDUP_REMOVED lines=12> */
.L_x_270:
[----:B------:R-:W-:Y:S05]  /*7a80*/  BSYNC B1 ;  /* 0x0000000000017941 */ /* 0x000fea0003800000 */
.L_x_269:
        /* <DEDUP_REMOVED lines=8> */
.L_x_272:
[----:B------:R-:W-:Y:S05]  /*7b10*/  BSYNC B1 ;  /* 0x0000000000017941 */ /* 0x000fea0003800000 */
.L_x_271:
        /* <DEDUP_REMOVED lines=8> */
.L_x_274:
[----:B------:R-:W-:Y:S05]  /*7ba0*/  BSYNC B1 ;  /* 0x0000000000017941 */ /* 0x000fea0003800000 */
.L_x_273:
        /* <DEDUP_REMOVED lines=8> */
.L_x_276:
[----:B------:R-:W-:Y:S05]  /*7c30*/  BSYNC B1 ;  /* 0x0000000000017941 */ /* 0x000fea0003800000 */
.L_x_275:
[----:B-1----:R-:W2:Y:S01]  /*7c40*/  LDL.LU R3, [R1+0x1e8] ;  /* 0x0001e80001037983 */ /* 0x002ea20000300800 */
[C---:B------:R-:W-:Y:S01]  /*7c50*/  ISETP.LT.OR P4, PT, R0.reuse, 0xf2, !P1 ;  /* 0x000000f20000780c */ /* 0x040fe20004f81670 */
[----:B------:R-:W-:Y:S01]  /*7c60*/  BSSY B1, `(.L_x_277) ;  /* 0x000000c000017945 */ /* 0x000fe20003800000 */
[----:B------:R-:W-:Y:S02]  /*7c70*/  ISETP.LT.OR P3, PT, R0, 0xf9, !P0 ;  /* 0x000000f90000780c */ /* 0x000fe40004761670 */
[----:B------:R-:W-:Y:S02]  /*7c80*/  IADD3 R163, P5, R20, 0x80, RZ ;  /* 0x0000008014a37810 */ /* 0x000fe40007fbe0ff */
[----:B------:R-:W-:Y:S01]  /*7c90*/  ISETP.LT.OR P0, PT, R0, 0xfa, !P0 ;  /* 0x000000fa0000780c */ /* 0x000fe20004701670 */
[----:B--2---:R-:W-:-:S05]  /*7ca0*/  @!P2 IMAD R3, R3, R17, R2 ;  /* 0x000000110303a224 */ /* 0x004fca00078e0202 */
[----:B------:R1:W-:Y:S01]  /*7cb0*/  @!P2 STG.E.U8 desc[UR36][R10.64+0xf0], R3 ;  /* 0x0000f0030a00a986 */ /* 0x0003e2000c101124 */
[C---:B------:R-:W-:Y:S02]  /*7cc0*/  ISETP.LT.OR P2, PT, R0.reuse, 0xf9, !P1 ;  /* 0x000000f90000780c */ /* 0x040fe40004f41670 */
[----:B------:R-:W-:Y:S01]  /*7cd0*/  ISETP.LT.OR P1, PT, R0, 0xfa, !P1 ;  /* 0x000000fa0000780c */ /* 0x000fe20004f21670 */
[----:B------:R-:W-:-:S12]  /*7ce0*/  @P4 BRA `(.L_x_278) ;  /* 0x00000000000c4947 */ /* 0x000fd80003800000 */
[----:B------:R-:W1:Y:S02]  /*7cf0*/  LDG.E.U8 R16, desc[UR36][R12.64+0xf1] ;  /* 0x0000f1240c107981 */ /* 0x000e64000c1e1100 */
[----:B-1----:R-:W-:-:S05]  /*7d00*/  PRMT R3, R16, 0x8880, RZ ;  /* 0x0000888010037816 */ /* 0x002fca00000000ff */
[----:B------:R-:W-:-:S07]  /*7d10*/  IMAD R2, R3, R18, RZ ;  /* 0x0000001203027224 */ /* 0x000fce00078e02ff */
.L_x_278:
[----:B------:R-:W-:Y:S05]  /*7d20*/  BSYNC B1 ;  /* 0x0000000000017941 */ /* 0x000fea0003800000 */
.L_x_277:
        /* <DEDUP_REMOVED lines=8> */
.L_x_280:
[----:B------:R-:W-:Y:S05]  /*7db0*/  BSYNC B1 ;  /* 0x0000000000017941 */ /* 0x000fea0003800000 */
.L_x_279:
[----:B-1----:R-:W2:Y:S01]  /*7dc0*/  LDL.LU R3, [R1+0x1f0] ;  /* 0x0001f00001037983 */ /* 0x002ea20000300800 */
[----:B------:R-:W-:Y:S01]  /*7dd0*/  BSSY B1, `(.L_x_281) ;  /* 0x0000008000017945 */ /* 0x000fe20003800000 */
[----:B------:R-:W-:Y:S02]  /*7de0*/  IMAD.X R21, RZ, RZ, R21, P5 ;  /* 0x000000ffff157224 */ /* 0x000fe400028e0615 */
[----:B--2---:R-:W-:-:S05]  /*7df0*/  @!P3 IMAD R3, R3, R17, R2 ;  /* 0x000000110303b224 */ /* 0x004fca00078e0202 */
[----:B------:R1:W-:Y:S01]  /*7e00*/  @!P3 STG.E.U8 desc[UR36][R4.64+0xf8], R3 ;  /* 0x0000f8030400b986 */ /* 0x0003e2000c101124 */
[----:B------:R-:W-:Y:S05]  /*7e10*/  @P0 BRA `(.L_x_282) ;  /* 0x00000000000c0947 */ /* 0x000fea0003800000 */
[----:B------:R-:W1:Y:S02]  /*7e20*/  LDG.E.U8 R16, desc[UR36][R14.64+0xf9] ;  /* 0x0000f9240e107981 */ /* 0x000e64000c1e1100 */
[----:B-1----:R-:W-:-:S05]  /*7e30*/  PRMT R3, R16, 0x8880, RZ ;  /* 0x0000888010037816 */ /* 0x002fca00000000ff */
[----:B------:R-:W-:-:S07]  /*7e40*/  IMAD R2, R3, R18, RZ ;  /* 0x0000001203027224 */ /* 0x000fce00078e02ff */
.L_x_282:
[----:B------:R-:W-:Y:S05]  /*7e50*/  BSYNC B1 ;  /* 0x0000000000017941 */ /* 0x000fea0003800000 */
.L_x_281:
[----:B-1----:R-:W2:Y:S01]  /*7e60*/  LDL.LU R3, [R1+0x1f4] ;  /* 0x0001f40001037983 */ /* 0x002ea20000300800 */
[----:B------:R-:W-:Y:S01]  /*7e70*/  BSSY B1, `(.L_x_283) ;  /* 0x0000008000017945 */ /* 0x000fe20003800000 */
[----:B0-----:R-:W-:Y:S02]  /*7e80*/  IMAD R14, R21, R22, RZ ;  /* 0x00000016150e7224 */ /* 0x001fe400078e02ff */
[----:B--2---:R-:W-:-:S05]  /*7e90*/  @!P0 IMAD R3, R3, R17, R2 ;  /* 0x0000001103038224 */ /* 0x004fca00078e0202 */
[----:B------:R0:W-:Y:S01]  /*7ea0*/  @!P0 STG.E.U8 desc[UR36][R4.64+0xf9], R3 ;  /* 0x0000f90304008986 */ /* 0x0001e2000c101124 */
[----:B------:R-:W-:Y:S05]  /*7eb0*/  @P2 BRA `(.L_x_284) ;  /* 0x00000000000c2947 */ /* 0x000fea0003800000 */
[----:B------:R-:W0:Y:S02]  /*7ec0*/  LDG.E.U8 R16, desc[UR36][R12.64+0xf8] ;  /* 0x0000f8240c107981 */ /* 0x000e24000c1e1100 */
[----:B0-----:R-:W-:-:S05]  /*7ed0*/  PRMT R3, R16, 0x8880, RZ ;  /* 0x0000888010037816 */ /* 0x001fca00000000ff */
[----:B------:R-:W-:-:S07]  /*7ee0*/  IMAD R2, R3, R18, RZ ;  /* 0x0000001203027224 */ /* 0x000fce00078e02ff */
.L_x_284:
[----:B------:R-:W-:Y:S05]  /*7ef0*/  BSYNC B1 ;  /* 0x0000000000017941 */ /* 0x000fea0003800000 */
.L_x_283:
[----:B0-----:R-:W2:Y:S01]  /*7f00*/  LDL.LU R3, [R1+0x1f8] ;  /* 0x0001f80001037983 */ /* 0x001ea20000300800 */
[----:B------:R-:W-:Y:S01]  /*7f10*/  BSSY B1, `(.L_x_285) ;  /* 0x000000a000017945 */ /* 0x000fe20003800000 */
[C---:B------:R-:W-:Y:S02]  /*7f20*/  IMAD R15, R163.reuse, R23, R14 ;  /* 0x00000017a30f7224 */ /* 0x040fe400078e020e */
[----:B------:R-:W-:-:S04]  /*7f30*/  IMAD.WIDE.U32 R158, R163, R22, R158 ;  /* 0x00000016a39e7225 */ /* 0x000fc800078e009e */
[----:B------:R-:W-:-:S04]  /*7f40*/  IMAD.WIDE.U32 R22, R163, R22, R154 ;  /* 0x00000016a3167225 */ /* 0x000fc800078e009a */
[----:B--2---:R-:W-:-:S05]  /*7f50*/  @!P2 IMAD R3, R3, R17, R2 ;  /* 0x000000110303a224 */ /* 0x004fca00078e0202 */
[----:B------:R0:W-:Y:S01]  /*7f60*/  @!P2 STG.E.U8 desc[UR36][R10.64+0xf8], R3 ;  /* 0x0000f8030a00a986 */ /* 0x0001e2000c101124 */
[----:B------:R-:W-:Y:S05]  /*7f70*/  @P1 BRA `(.L_x_286) ;  /* 0x00000000000c1947 */ /* 0x000fea0003800000 */
[----:B------:R-:W0:Y:S02]  /*7f80*/  LDG.E.U8 R16, desc[UR36][R12.64+0xf9] ;  /* 0x0000f9240c107981 */ /* 0x000e24000c1e1100 */
[----:B0-----:R-:W-:-:S05]  /*7f90*/  PRMT R3, R16, 0x8880, RZ ;  /* 0x0000888010037816 */ /* 0x001fca00000000ff */
[----:B------:R-:W-:-:S07]  /*7fa0*/  IMAD R2, R3, R18, RZ ;  /* 0x0000001203027224 */ /* 0x000fce00078e02ff */
.L_x_286:
[----:B------:R-:W-:Y:S05]  /*7fb0*/  BSYNC B1 ;  /* 0x0000000000017941 */ /* 0x000fea0003800000 */
.L_x_285:
[----:B0-----:R-:W2:Y:S01]  /*7fc0*/  LDL.LU R3, [R1+0x1fc] ;  /* 0x0001fc0001037983 */ /* 0x001ea20000300800 */
[C---:B------:R-:W-:Y:S01]  /*7fd0*/  ISETP.GE.AND P2, PT, R19.reuse, 0x81, PT ;  /* 0x000000811300780c */ /* 0x040fe20003f46270 */
[----:B------:R-:W-:Y:S01]  /*7fe0*/  BSSY B1, `(.L_x_287) ;  /* 0x000000d000017945 */ /* 0x000fe20003800000 */
[-C--:B------:R-:W-:Y:S02]  /*7ff0*/  IADD3 R4, P5, R22, R152.reuse, RZ ;  /* 0x0000009816047210 */ /* 0x080fe40007fbe0ff */
[----:B------:R-:W-:Y:S02]  /*8000*/  ISETP.GE.AND P0, PT, R19, 0x89, PT ;  /* 0x000000891300780c */ /* 0x000fe40003f06270 */
[----:B------:R-:W-:Y:S02]  /*8010*/  IADD3.X R5, R153, R23, R15, P5, !PT ;  /* 0x0000001799057210 */ /* 0x000fe40002ffe40f */
[----:B------:R-:W-:Y:S02]  /*8020*/  IADD3 R152, P4, P3, R156, R152, R158 ;  /* 0x000000989c987210 */ /* 0x000fe40007b9e09e */
[----:B------:R-:W-:Y:S01]  /*8030*/  ISETP.LT.OR P5, PT, R0, 0x2, !P2 ;  /* 0x000000020000780c */ /* 0x000fe200057a1670 */
[----:B--2---:R-:W-:-:S05]  /*8040*/  @!P1 IMAD R3, R3, R17, R2 ;  /* 0x0000001103039224 */ /* 0x004fca00078e0202 */
[----:B------:R0:W-:Y:S01]  /*8050*/  @!P1 STG.E.U8 desc[UR36][R10.64+0xf9], R3 ;  /* 0x0000f9030a009986 */ /* 0x0001e2000c101124 */
[----:B------:R-:W-:-:S13]  /*8060*/  ISETP.LT.OR P1, PT, R0, 0x1, !P2 ;  /* 0x000000010000780c */ /* 0x000fda0005721670 */
[----:B0-----:R-:W-:Y:S05]  /*8070*/  @P1 BRA `(.L_x_288) ;  /* 0x00000000000c1947 */ /* 0x001fea0003800000 */
[----:B------:R-:W2:Y:S02]  /*8080*/  LDG.E.U8 R16, desc[UR36][R4.64] ;  /* 0x0000002404107981 */ /* 0x000ea4000c1e1100 */
[----:B--2---:R-:W-:-:S05]  /*8090*/  PRMT R3, R16, 0x8880, RZ ;  /* 0x0000888010037816 */ /* 0x004fca00000000ff */
[----:B------:R-:W-:-:S07]  /*80a0*/  IMAD R2, R3, R18, RZ ;  /* 0x0000001203027224 */ /* 0x000fce00078e02ff */
.L_x_288:
[----:B------:R-:W-:Y:S05]  /*80b0*/  BSYNC B1 ;  /* 0x0000000000017941 */ /* 0x000fea0003800000 */
.L_x_287:
[----:B------:R-:W-:Y:S01]  /*80c0*/  @!P1 IMAD R3, R24, R17, R2 ;  /* 0x0000001118039224 */ /* 0x000fe200078e0202 */
[----:B------:R-:W-:Y:S01]  /*80d0*/  BSSY B1, `(.L_x_289) ;  /* 0x0000007000017945 */ /* 0x000fe20003800000 */
[----:B------:R-:W-:-:S03]  /*80e0*/  IMAD.IADD R158, R15, 0x1, R159 ;  /* 0x000000010f9e7824 */ /* 0x000fc600078e029f */
[----:B------:R0:W-:Y:S01]  /*80f0*/  @!P1 STG.E.U8 desc[UR36][R6.64], R3 ;  /* 0x0000000306009986 */ /* 0x0001e2000c101124 */
[----:B------:R-:W-:Y:S05]  /*8100*/  @P5 BRA `(.L_x_290) ;  /* 0x00000000000c5947 */ /* 0x000fea0003800000 */
[----:B------:R-:W0:Y:S02]  /*8110*/  LDG.E.U8 R16, desc[UR36][R4.64+0x1] ;  /* 0x0000012404107981 */ /* 0x000e24000c1e1100 */
[----:B0-----:R-:W-:-:S05]  /*8120*/  PRMT R3, R16, 0x8880, RZ ;  /* 0x0000888010037816 */ /* 0x001fca00000000ff */
[----:B------:R-:W-:-:S07]  /*8130*/  IMAD R2, R3, R18, RZ ;  /* 0x0000001203027224 */ /* 0x000fce00078e02ff */
.L_x_290:
[----:B------:R-:W-:Y:S05]  /*8140*/  BSYNC B1 ;  /* 0x0000000000017941 */ /* 0x000fea0003800000 */
.L_x_289:
[C---:B------:R-:W-:Y:S01]  /*8150*/  ISETP.LT.OR P1, PT, R0.reuse, 0x1, !P0 ;  /* 0x000000010000780c */ /* 0x040fe20004721670 */
[----:B------:R-:W-:Y:S01]  /*8160*/  @!P5 IMAD R25, R25, R17, R2 ;  /* 0x000000111919d224 */ /* 0x000fe200078e0202 */
[----:B------:R-:W-:Y:S01]  /*8170*/  BSSY B1, `(.L_x_291) ;  /* 0x000000a000017945 */ /* 0x000fe20003800000 */
[----:B------:R-:W-:Y:S02]  /*8180*/  IADD3.X R153, R155, R153, R158, P4, P3 ;  /* 0x000000999b997210 */ /* 0x000fe400027e649e */
[C---:B------:R-:W-:Y:S01]  /*8190*/  ISETP.LT.OR P4, PT, R0.reuse, 0x2, !P0 ;  /* 0x000000020000780c */ /* 0x040fe20004781670 */
[----:B------:R1:W-:Y:S01]  /*81a0*/  @!P5 STG.E.U8 desc[UR36][R6.64+0x1], R25 ;  /* 0x000001190600d986 */ /* 0x0003e2000c101124 */
[C---:B------:R-:W-:Y:S02]  /*81b0*/  ISETP.LT.OR P5, PT, R0.reuse, 0x9, !P2 ;  /* 0x000000090000780c */ /* 0x040fe400057a1670 */
[----:B------:R-:W-:-:S04]  /*81c0*/  ISETP.LT.OR P3, PT, R0, 0xa, !P2 ;  /* 0x0000000a0000780c */ /* 0x000fc80005761670 */
[----:B------:R-:W-:Y:S09]  /*81d0*/  @P1 BRA `(.L_x_292) ;  /* 0x00000000000c1947 */ /* 0x000ff20003800000 */
[----:B------:R-:W0:Y:S02]  /*81e0*/  LDG.E.U8 R16, desc[UR36][R152.64] ;  /* 0x0000002498107981 */ /* 0x000e24000c1e1100 */
[----:B0-----:R-:W-:-:S05]  /*81f0*/  PRMT R3, R16, 0x8880, RZ ;  /* 0x0000888010037816 */ /* 0x001fca00000000ff */
[----:B------:R-:W-:-:S07]  /*8200*/  IMAD R2, R3, R18, RZ ;  /* 0x0000001203027224 */ /* 0x000fce00078e02ff */
.L_x_292:
[----:B------:R-:W-:Y:S05]  /*8210*/  BSYNC B1 ;  /* 0x0000000000017941 */ /* 0x000fea0003800000 */
.L_x_291:
[----:B0-----:R-:W-:Y:S01]  /*8220*/  @!P1 IMAD R3, R26, R17, R2 ;  /* 0x000000111a039224 */ /* 0x001fe200078e0202 */
[----:B------:R-:W-:Y:S04]  /*8230*/  BSSY B1, `(.L_x_293) ;  /* 0x0000006000017945 */ /* 0x000fe80003800000 */
[----:B------:R0:W-:Y:S01]  /*8240*/  @!P1 STG.E.U8 desc[UR36][R8.64], R3 ;  /* 0x0000000308009986 */ /* 0x0001e2000c101124 */
[----:B------:R-:W-:Y:S05]  /*8250*/  @P4 BRA `(.L_x_294) ;  /* 0x00000000000c4947 */ /* 0x000fea0003800000 */
[----:B------:R-:W0:Y:S02]  /*8260*/  LDG.E.U8 R16, desc[UR36][R152.64+0x1] ;  /* 0x0000012498107981 */ /* 0x000e24000c1e1100 */
[----:B0-----:R-:W-:-:S05]  /*8270*/  PRMT R3, R16, 0x8880, RZ ;  /* 0x0000888010037816 */ /* 0x001fca00000000ff */
[----:B------:R-:W-:-:S07]  /*8280*/  IMAD R2, R3, R18, RZ ;  /* 0x0000001203027224 */ /* 0x000fce00078e02ff */
.L_x_294:
[----:B------:R-:W-:Y:S05]  /*8290*/  BSYNC B1 ;  /* 0x0000000000017941 */ /* 0x000fea0003800000 */
.L_x_293:
[----:B------:R-:W-:Y:S01]  /*82a0*/  @!P4 IMAD R27, R27, R17, R2 ;  /* 0x000000111b1bc224 */ /* 0x000fe200078e0202 */
[----:B------:R-:W-:Y:S04]  /*82b0*/  BSSY B1, `(.L_x_295) ;  /* 0x0000006000017945 */ /* 0x000fe80003800000 */
[----:B------:R2:W-:Y:S01]  /*82c0*/  @!P4 STG.E.U8 desc[UR36][R8.64+0x1], R27 ;  /* 0x0000011b0800c986 */ /* 0x0005e2000c101124 */
[----:B------:R-:W-:Y:S05]  /*82d0*/  @P5 BRA `(.L_x_296) ;  /* 0x00000000000c5947 */ /* 0x000fea0003800000 */
[----:B------:R-:W0:Y:S02]  /*82e0*/  LDG.E.U8 R16, desc[UR36][R4.64+0x8] ;  /* 0x0000082404107981 */ /* 0x000e24000c1e1100 */
[----:B0-----:R-:W-:-:S05]  /*82f0*/  PRMT R3, R16, 0x8880, RZ ;  /* 0x0000888010037816 */ /* 0x001fca00000000ff */
[----:B------:R-:W-:-:S07]  /*8300*/  IMAD R2, R3, R18, RZ ;  /* 0x0000001203027224 */ /* 0x000fce00078e02ff */
.L_x_296:
[----:B------:R-:W-:Y:S05]  /*8310*/  BSYNC B1 ;  /* 0x0000000000017941 */ /* 0x000fea0003800000 */
.L_x_295:
[----:B0-----:R-:W-:Y:S01]  /*8320*/  @!P5 IMAD R3, R28, R17, R2 ;  /* 0x000000111c03d224 */ /* 0x001fe200078e0202 */
[----:B------:R-:W-:Y:S04]  /*8330*/  BSSY B1, `(.L_x_297) ;  /* 0x0000006000017945 */ /* 0x000fe80003800000 */
[----:B------:R0:W-:Y:S01]  /*8340*/  @!P5 STG.E.U8 desc[UR36][R6.64+0x8], R3 ;  /* 0x000008030600d986 */ /* 0x0001e2000c101124 */
[----:B------:R-:W-:Y:S05]  /*8350*/  @P3 BRA `(.L_x_298) ;  /* 0x00000000000c3947 */ /* 0x000fea0003800000 */
[----:B------:R-:W0:Y:S02]  /*8360*/  LDG.E.U8 R16, desc[UR36][R4.64+0x9] ;  /* 0x0000092404107981 */ /* 0x000e24000c1e1100 */
[----:B0-----:R-:W-:-:S05]  /*8370*/  PRMT R3, R16, 0x8880, RZ ;  /* 0x0000888010037816 */ /* 0x001fca00000000ff */
[----:B------:R-:W-:-:S07]  /*8380*/  IMAD R2, R3, R18, RZ ;  /* 0x0000001203027224 */ /* 0x000fce00078e02ff */
.L_x_298:
[----:B------:R-:W-:Y:S05]  /*8390*/  BSYNC B1 ;  /* 0x0000000000017941 */ /* 0x000fea0003800000 */
.L_x_297:
[C---:B------:R-:W-:Y:S01]  /*83a0*/  ISETP.LT.OR P5, PT, R0.reuse, 0x9, !P0 ;  /* 0x000000090000780c */ /* 0x040fe200047a1670 */
[----:B------:R-:W-:Y:S01]  /*83b0*/  @!P3 IMAD R29, R29, R17, R2 ;  /* 0x000000111d1db224 */ /* 0x000fe200078e0202 */
[----:B------:R-:W-:Y:S01]  /*83c0*/  BSSY B1, `(.L_x_299) ;  /* 0x0000009000017945 */ /* 0x000fe20003800000 */
[C---:B------:R-:W-:Y:S02]  /*83d0*/  ISETP.LT.OR P4, PT, R0.reuse, 0xa, !P0 ;  /* 0x0000000a0000780c */ /* 0x040fe40004781670 */
[C---:B------:R-:W-:Y:S01]  /*83e0*/  ISETP.LT.OR P1, PT, R0.reuse, 0x12, !P2 ;  /* 0x000000120000780c */ /* 0x040fe20005721670 */
[----:B------:R3:W-:Y:S01]  /*83f0*/  @!P3 STG.E.U8 desc[UR36][R6.64+0x9], R29 ;  /* 0x0000091d0600b986 */ /* 0x0007e2000c101124 */
[----:B------:R-:W-:-:S06]  /*8400*/  ISETP.LT.OR P3, PT, R0, 0x11, !P2 ;  /* 0x000000110000780c */ /* 0x000fcc0005761670 */
[----:B------:R-:W-:Y:S07]  /*8410*/  @P5 BRA `(.L_x_300) ;  /* 0x00000000000c5947 */ /* 0x000fee0003800000 */
[----:B------:R-:W0:Y:S02]  /*8420*/  LDG.E.U8 R16, desc[UR36][R152.64+0x8] ;  /* 0x0000082498107981 */ /* 0x000e24000c1e1100 */
[----:B0-----:R-:W-:-:S05]  /*8430*/  PRMT R3, R16, 0x8880, RZ ;  /* 0x0000888010037816 */ /* 0x001fca00000000ff */
[----:B------:R-:W-:-:S07]  /*8440*/  IMAD R2, R3, R18, RZ ;  /* 0x0000001203027224 */ /* 0x000fce00078e02ff */
.L_x_300:
[----:B------:R-:W-:Y:S05]  /*8450*/  BSYNC B1 ;  /* 0x0000000000017941 */ /* 0x000fea0003800000 */
.L_x_299:
[----:B0-----:R-:W-:Y:S01]  /*8460*/  @!P5 IMAD R3, R30, R17, R2 ;  /* 0x000000111e03d224 */ /* 0x001fe200078e0202 */
[----:B------:R-:W-:Y:S04]  /*8470*/  BSSY B1, `(.L_x_301) ;  /* 0x0000006000017945 */ /* 0x000fe80003800000 */
[----:B------:R0:W-:Y:S01]  /*8480*/  @!P5 STG.E.U8 desc[UR36][R8.64+0x8], R3 ;  /* 0x000008030800d986 */ /* 0x0001e2000c101124 */
[----:B------:R-:W-:Y:S05]  /*8490*/  @P4 BRA `(.L_x_302) ;  /* 0x00000000000c4947 */ /* 0x000fea0003800000 */
[----:B------:R-:W0:Y:S02]  /*84a0*/  LDG.E.U8 R16, desc[UR36][R152.64+0x9] ;  /* 0x0000092498107981 */ /* 0x000e24000c1e1100 */
[----:B0-----:R-:W-:-:S05]  /*84b0*/  PRMT R3, R16, 0x8880, RZ ;  /* 0x0000888010037816 */ /* 0x001fca00000000ff */
[----:B------:R-:W-:-:S07]  /*84c0*/  IMAD R2, R3, R18, RZ ;  /* 0x0000001203027224 */ /* 0x000fce00078e02ff */
.L_x_302:
[----:B------:R-:W-:Y:S05]  /*84d0*/  BSYNC B1 ;  /* 0x0000000000017941 */ /* 0x000fea0003800000 */
.L_x_301:
[----:B------:R-:W-:Y:S01]  /*84e0*/  @!P4 IMAD R31, R31, R17, R2 ;  /* 0x000000111f1fc224 */ /* 0x000fe200078e0202 */
[----:B------:R-:W-:Y:S04]  /*84f0*/  BSSY B1, `(.L_x_303) ;  /* 0x0000006000017945 */ /* 0x000fe80003800000 */
[----:B------:R4:W-:Y:S01]  /*8500*/  @!P4 STG.E.U8 desc[UR36][R8.64+0x9], R31 ;  /* 0x0000091f0800c986 */ /* 0x0009e2000c101124 */
[----:B------:R-:W-:Y:S05]  /*8510*/  @P3 BRA `(.L_x_304) ;  /* 0x00000000000c3947 */ /* 0x000fea0003800000 */
[----:B------:R-:W0:Y:S02]  /*8520*/  LDG.E.U8 R16, desc[UR36][R4.64+0x10] ;  /* 0x0000102404107981 */ /* 0x000e24000c1e1100 */
[----:B0-----:R-:W-:-:S05]  /*8530*/  PRMT R3, R16, 0x8880, RZ ;  /* 0x0000888010037816 */ /* 0x001fca00000000ff */
[----:B------:R-:W-:-:S07]  /*8540*/  IMAD R2, R3, R18, RZ ;  /* 0x0000001203027224 */ /* 0x000fce00078e02ff */
.L_x_304:
[----:B------:R-:W-:Y:S05]  /*8550*/  BSYNC B1 ;  /* 0x0000000000017941 */ /* 0x000fea0003800000 */
.L_x_303:
[----:B0-----:R-:W-:Y:S01]  /*8560*/  @!P3 IMAD R3, R32, R17, R2 ;  /* 0x000000112003b224 */ /* 0x001fe200078e0202 */
[----:B------:R-:W-:Y:S04]  /*8570*/  BSSY B1, `(.L_x_305) ;  /* 0x0000006000017945 */ /* 0x000fe80003800000 */
[----:B------:R0:W-:Y:S01]  /*8580*/  @!P3 STG.E.U8 desc[UR36][R6.64+0x10], R3 ;  /* 0x000010030600b986 */ /* 0x0001e2000c101124 */
[----:B------:R-:W-:Y:S05]  /*8590*/  @P1 BRA `(.L_x_306) ;  /* 0x00000000000c1947 */ /* 0x000fea0003800000 */
[----:B------:R-:W0:Y:S02]  /*85a0*/  LDG.E.U8 R16, desc[UR36][R4.64+0x11] ;  /* 0x0000112404107981 */ /* 0x000e24000c1e1100 */
[----:B0-----:R-:W-:-:S05]  /*85b0*/  PRMT R3, R16, 0x8880, RZ ;  /* 0x0000888010037816 */ /* 0x001fca00000000ff */
[----:B------:R-:W-:-:S07]  /*85c0*/  IMAD R2, R3, R18, RZ ;  /* 0x0000001203027224 */ /* 0x000fce00078e02ff */
.L_x_306:
[----:B------:R-:W-:Y:S05]  /*85d0*/  BSYNC B1 ;  /* 0x0000000000017941 */ /* 0x000fea0003800000 */
.L_x_305:
        /* <DEDUP_REMOVED lines=11> */
.L_x_308:
[----:B------:R-:W-:Y:S05]  /*8690*/  BSYNC B1 ;  /* 0x0000000000017941 */ /* 0x000fea0003800000 */
.L_x_307:
[----:B0-----:R-:W-:Y:S01]  /*86a0*/  @!P4 IMAD R3, R34, R17, R2 ;  /* 0x000000112203c224 */ /* 0x001fe200078e0202 */
[----:B------:R-:W-:Y:S04]  /*86b0*/  BSSY B1, `(.L_x_309) ;  /* 0x0000006000017945 */ /* 0x000fe80003800000 */
[----:B------:R0:W-:Y:S01]  /*86c0*/  @!P4 STG.E.U8 desc[UR36][R8.64+0x10], R3 ;  /* 0x000010030800c986 */ /* 0x0001e2000c101124 */
[----:B------:R-:W-:Y:S05]  /*86d0*/  @P3 BRA `(.L_x_310) ;  /* 0x00000000000c3947 */ /* 0x000fea0003800000 */
[----:B------:R-:W0:Y:S02]  /*86e0*/  LDG.E.U8 R16, desc[UR36][R152.64+0x11] ;  /* 0x0000112498107981 */ /* 0x000e24000c1e1100 */
[----:B0-----:R-:W-:-:S05]  /*86f0*/  PRMT R3, R16, 0x8880, RZ ;  /* 0x0000888010037816 */ /* 0x001fca00000000ff */
[----:B------:R-:W-:-:S07]  /*8700*/  IMAD R2, R3, R18, RZ ;  /* 0x0000001203027224 */ /* 0x000fce00078e02ff */
.L_x_310:
[----:B------:R-:W-:Y:S05]  /*8710*/  BSYNC B1 ;  /* 0x0000000000017941 */ /* 0x000fea0003800000 */
.L_x_309:
[----:B------:R-:W-:Y:S01]  /*8720*/  @!P3 IMAD R35, R35, R17, R2 ;  /* 0x000000112323b224 */ /* 0x000fe200078e0202 */
[----:B------:R-:W-:Y:S04]  /*8730*/  BSSY B1, `(.L_x_311) ;  /* 0x0000006000017945 */ /* 0x000fe80003800000 */
[----:B------:R0:W-:Y:S01]  /*8740*/  @!P3 STG.E.U8 desc[UR36][R8.64+0x11], R35 ;  /* 0x000011230800b986 */ /* 0x0001e2000c101124 */
[----:B------:R-:W-:Y:S05]  /*8750*/  @P5 BRA `(.L_x_312) ;  /* 0x00000000000c5947 */ /* 0x000fea0003800000 */
[----:B------:R-:W0:Y:S02]  /*8760*/  LDG.E.U8 R16, desc[UR36][R4.64+0x18] ;  /* 0x0000182404107981 */ /* 0x000e24000c1e1100 */
[----:B0-----:R-:W-:-:S05]  /*8770*/  PRMT R3, R16, 0x8880, RZ ;  /* 0x0000888010037816 */ /* 0x001fca00000000ff */
[----:B------:R-:W-:-:S07]  /*8780*/  IMAD R2, R3, R18, RZ ;  /* 0x0000001203027224 */ /* 0x000fce00078e02ff */
.L_x_312:
[----:B------:R-:W-:Y:S05]  /*8790*/  BSYNC B1 ;  /* 0x0000000000017941 */ /* 0x000fea0003800000 */
.L_x_311:
[----:B0-----:R-:W-:Y:S01]  /*87a0*/  @!P5 IMAD R3, R36, R17, R2 ;  /* 0x000000112403d224 */ /* 0x001fe200078e0202 */
[----:B------:R-:W-:Y:S04]  /*87b0*/  BSSY B1, `(.L_x_313) ;  /* 0x0000006000017945 */ /* 0x000fe80003800000 */
[----:B------:R0:W-:Y:S01]  /*87c0*/  @!P5 STG.E.U8 desc[UR36][R6.64+0x18], R3 ;  /* 0x000018030600d986 */ /* 0x0001e2000c101124 */
[----:B------:R-:W-:Y:S05]  /*87d0*/  @P1 BRA `(.L_x_314) ;  /* 0x00000000000c1947 */ /* 0x000fea0003800000 */
[----:B------:R-:W0:Y:S02]  /*87e0*/  LDG.E.U8 R16, desc[UR36][R4.64+0x19] ;  /* 0x0000192404107981 */ /* 0x000e24000c1e1100 */
[----:B0-----:R-:W-:-:S05]  /*87f0*/  PRMT R3, R16, 0x8880, RZ ;  /* 0x0000888010037816 */ /* 0x001fca00000000ff */
[----:B------:R-:W-:-:S07]  /*8800*/  IMAD R2, R3, R18, RZ ;  /* 0x0000001203027224 */ /* 0x000fce00078e02ff */
.L_x_314:
[----:B------:R-:W-:Y:S05]  /*8810*/  BSYNC B1 ;  /* 0x0000000000017941 */ /* 0x000fea0003800000 */
.L_x_313:
        /* <DEDUP_REMOVED lines=11> */
.L_x_316:
[----:B------:R-:W-:Y:S05]  /*88d0*/  BSYNC B1 ;  /* 0x0000000000017941 */ /* 0x000fea0003800000 */
.L_x_315:
[----:B0-----:R-:W-:Y:S01]  /*88e0*/  @!P4 IMAD R3, R38, R17, R2 ;  /* 0x000000112603c224 */ /* 0x001fe200078e0202 */
[----:B------:R-:W-:Y:S04]  /*88f0*/  BSSY B1, `(.L_x_317) ;  /* 0x0000006000017945 */ /* 0x000fe80003800000 */
[----:B------:R0:W-:Y:S01]  /*8900*/  @!P4 STG.E.U8 desc[UR36][R8.64+0x18], R3 ;  /* 0x000018030800c986 */ /* 0x0001e2000c101124 */
[----:B------:R-:W-:Y:S05]  /*8910*/  @P3 BRA `(.L_x_318) ;  /* 0x00000000000c3947 */ /* 0x000fea0003800000 */
[----:B------:R-:W0:Y:S02]  /*8920*/  LDG.E.U8 R16, desc[UR36][R152.64+0x19] ;  /* 0x0000192498107981 */ /* 0x000e24000c1e1100 */
[----:B0-----:R-:W-:-:S05]  /*8930*/  PRMT R3, R16, 0x8880, RZ ;  /* 0x0000888010037816 */ /* 0x001fca00000000ff */
[----:B------:R-:W-:-:S07]  /*8940*/  IMAD R2, R3, R18, RZ ;  /* 0x0000001203027224 */ /* 0x000fce00078e02ff */
.L_x_318:
[----:B------:R-:W-:Y:S05]  /*8950*/  BSYNC B1 ;  /* 0x0000000000017941 */ /* 0x000fea0003800000 */
.L_x_317:
[----:B------:R-:W-:Y:S01]  /*8960*/  @!P3 IMAD R39, R39, R17, R2 ;  /* 0x000000112727b224 */ /* 0x000fe200078e0202 */
[----:B------:R-:W-:Y:S04]  /*8970*/  BSSY B1, `(.L_x_319) ;  /* 0x0000006000017945 */ /* 0x000fe80003800000 */
[----:B------:R0:W-:Y:S01]  /*8980*/  @!P3 STG.E.U8 desc[UR36][R8.64+0x19], R39 ;  /* 0x000019270800b986 */ /* 0x0001e2000c101124 */
[----:B------:R-:W-:Y:S05]  /*8990*/  @P5 BRA `(.L_x_320) ;  /* 0x00000000000c5947 */ /* 0x000fea0003800000 */
[----:B------:R-:W0:Y:S02]  /*89a0*/  LDG.E.U8 R16, desc[UR36][R4.64+0x20] ;  /* 0x0000202404107981 */ /* 0x000e24000c1e1100 */
[----:B0-----:R-:W-:-:S05]  /*89b0*/  PRMT R3, R16, 0x8880, RZ ;  /* 0x0000888010037816 */ /* 0x001fca00000000ff */
[----:B------:R-:W-:-:S07]  /*89c0*/  IMAD R2, R3, R18, RZ ;  /* 0x0000001203027224 */ /* 0x000fce00078e02ff */
.L_x_320:
[----:B------:R-:W-:Y:S05]  /*89d0*/  BSYNC B1 ;  /* 0x0000000000017941 */ /* 0x000fea0003800000 */
.L_x_319:
[----:B0-----:R-:W-:Y:S01]  /*89e0*/  @!P5 IMAD R3, R40, R17, R2 ;  /* 0x000000112803d224 */ /* 0x001fe200078e0202 */
[----:B------:R-:W-:Y:S04]  /*89f0*/  BSSY B1, `(.L_x_321) ;  /* 0x0000006000017945 */ /* 0x000fe80003800000 */
[----:B------:R0:W-:Y:S01]  /*8a00*/  @!P5 STG.E.U8 desc[UR36][R6.64+0x20], R3 ;  /* 0x000020030600d986 */ /* 0x0001e2000c101124 */
[----:B------:R-:W-:Y:S05]  /*8a10*/  @P1 BRA `(.L_x_322) ;  /* 0x00000000000c1947 */ /* 0x000fea0003800000 */
[----:B------:R-:W0:Y:S02]  /*8a20*/  LDG.E.U8 R16, desc[UR36][R4.64+0x21] ;  /* 0x0000212404107981 */ /* 0x000e24000c1e1100 */
[----:B0-----:R-:W-:-:S05]  /*8a30*/  PRMT R3, R16, 0x8880, RZ ;  /* 0x0000888010037816 */ /* 0x001fca00000000ff */
[----:B------:R-:W-:-:S07]  /*8a40*/  IMAD R2, R3, R18, RZ ;  /* 0x0000001203027224 */ /* 0x000fce00078e02ff */
.L_x_322:
[----:B------:R-:W-:Y:S05]  /*8a50*/  BSYNC B1 ;  /* 0x0000000000017941 */ /* 0x000fea0003800000 */
.L_x_321:
        /* <DEDUP_REMOVED lines=11> */
.L_x_324:
[----:B------:R-:W-:Y:S05]  /*8b10*/  BSYNC B1 ;  /* 0x0000000000017941 */ /* 0x000fea0003800000 */
.L_x_323:
[----:B0-----:R-:W-:Y:S01]  /*8b20*/  @!P4 IMAD R3, R42, R17, R2 ;  /* 0x000000112a03c224 */ /* 0x001fe200078e0202 */
[----:B------:R-:W-:Y:S04]  /*8b30*/  BSSY B1, `(.L_x_325) ;  /* 0x0000006000017945 */ /* 0x000fe80003800000 */
[----:B------:R0:W-:Y:S01]  /*8b40*/  @!P4 STG.E.U8 desc[UR36][R8.64+0x20], R3 ;  /* 0x000020030800c986 */ /* 0x0001e2000c101124 */
[----:B------:R-:W-:Y:S05]  /*8b50*/  @P3 BRA `(.L_x_326) ;  /* 0x00000000000c3947 */ /* 0x000fea0003800000 */
[----:B------:R-:W0:Y:S02]  /*8b60*/  LDG.E.U8 R16, desc[UR36][R152.64+0x21] ;  /* 0x0000212498107981 */ /* 0x000e24000c1e1100 */
[----:B0-----:R-:W-:-:S05]  /*8b70*/  PRMT R3, R16, 0x8880, RZ ;  /* 0x0000888010037816 */ /* 0x001fca00000000ff */
[----:B------:R-:W-:-:S07]  /*8b80*/  IMAD R2, R3, R18, RZ ;  /* 0x0000001203027224 */ /* 0x000fce00078e02ff */
.L_x_326:
[----:B------:R-:W-:Y:S05]  /*8b90*/  BSYNC B1 ;  /* 0x0000000000017941 */ /* 0x000fea0003800000 */
.L_x_325:
[----:B------:R-:W-:Y:S01]  /*8ba0*/  @!P3 IMAD R43, R43, R17, R2 ;  /* 0x000000112b2bb224 */ /* 0x000fe200078e0202 */
[----:B------:R-:W-:Y:S04]  /*8bb0*/  BSSY B1, `(.L_x_327) ;  /* 0x0000006000017945 */ /* 0x000fe80003800000 */
[----:B------:R0:W-:Y:S01]  /*8bc0*/  @!P3 STG.E.U8 desc[UR36][R8.64+0x21], R43 ;  /* 0x0000212b0800b986 */ /* 0x0001e2000c101124 */
[----:B------:R-:W-:Y:S05]  /*8bd0*/  @P5 BRA `(.L_x_328) ;  /* 0x00000000000c5947 */ /* 0x000fea0003800000 */
[----:B------:R-:W0:Y:S02]  /*8be0*/  LDG.E.U8 R16, desc[UR36][R4.64+0x28] ;  /* 0x0000282404107981 */ /* 0x000e24000c1e1100 */
[----:B0-----:R-:W-:-:S05]  /*8bf0*/  PRMT R3, R16, 0x8880, RZ ;  /* 0x0000888010037816 */ /* 0x001fca00000000ff */
[----:B------:R-:W-:-:S07]  /*8c00*/  IMAD R2, R3, R18, RZ ;  /* 0x0000001203027224 */ /* 0x000fce00078e02ff */
.L_x_328:
[----:B------:R-:W-:Y:S05]  /*8c10*/  BSYNC B1 ;  /* 0x0000000000017941 */ /* 0x000fea0003800000 */
.L_x_327:
[----:B0-----:R-:W-:Y:S01]  /*8c20*/  @!P5 IMAD R3, R44, R17, R2 ;  /* 0x000000112c03d224 */ /* 0x001fe200078e0202 */
[----:B------:R-:W-:Y:S04]  /*8c30*/  BSSY B1, `(.L_x_329) ;  /* 0x0000006000017945 */ /* 0x000fe80003800000 */
[----:B------:R0:W-:Y:S01]  /*8c40*/  @!P5 STG.E.U8 desc[UR36][R6.64+0x28], R3 ;  /* 0x000028030600d986 */ /* 0x0001e2000c101124 */
[----:B------:R-:W-:Y:S05]  /*8c50*/  @P1 BRA `(.L_x_330) ;  /* 0x00000000000c1947 */ /* 0x000fea0003800000 */
[----:B------:R-:W0:Y:S02]  /*8c60*/  LDG.E.U8 R16, desc[UR36][R4.64+0x29] ;  /* 0x0000292404107981 */ /* 0x000e24000c1e1100 */
[----:B0-----:R-:W-:-:S05]  /*8c70*/  PRMT R3, R16, 0x8880, RZ ;  /* 0x0000888010037816 */ /* 0x001fca00000000ff */
[----:B------:R-:W-:-:S07]  /*8c80*/  IMAD R2, R3, R18, RZ ;  /* 0x0000001203027224 */ /* 0x000fce00078e02ff */
.L_x_330:
[----:B------:R-:W-:Y:S05]  /*8c90*/  BSYNC B1 ;  /* 0x0000000000017941 */ /* 0x000fea0003800000 */
.L_x_329:
        /* <DEDUP_REMOVED lines=11> */
.L_x_332:
[----:B------:R-:W-:Y:S05]  /*8d50*/  BSYNC B1 ;  /* 0x0000000000017941 */ /* 0x000fea0003800000 */
.L_x_331:
[----:B0-----:R-:W-:Y:S01]  /*8d60*/  @!P4 IMAD R3, R46, R17, R2 ;  /* 0x000000112e03c224 */ /* 0x001fe200078e0202 */
[----:B------:R-:W-:Y:S04]  /*8d70*/  BSSY B1, `(.L_x_333) ;  /* 0x0000006000017945 */ /* 0x000fe80003800000 */
[----:B------:R0:W-:Y:S01]  /*8d80*/  @!P4 STG.E.U8 desc[UR36][R8.64+0x28], R3 ;  /* 0x000028030800c986 */ /* 0x0001e2000c101124 */
[----:B------:R-:W-:Y:S05]  /*8d90*/  @P3 BRA `(.L_x_334) ;  /* 0x00000000000c3947 */ /* 0x000fea0003800000 */
[----:B------:R-:W0:Y:S02]  /*8da0*/  LDG.E.U8 R16, desc[UR36][R152.64+0x29] ;  /* 0x0000292498107981 */ /* 0x000e24000c1e1100 */
[----:B0-----:R-:W-:-:S05]  /*8db0*/  PRMT R3, R16, 0x8880, RZ ;  /* 0x0000888010037816 */ /* 0x001fca00000000ff */
[----:B------:R-:W-:-:S07]  /*8dc0*/  IMAD R2, R3, R18, RZ ;  /* 0x0000001203027224 */ /* 0x000fce00078e02ff */
.L_x_334:
[----:B------:R-:W-:Y:S05]  /*8dd0*/  BSYNC B1 ;  /* 0x0000000000017941 */ /* 0x000fea0003800000 */
.L_x_333:
[----:B------:R-:W-:Y:S01]  /*8de0*/  @!P3 IMAD R47, R47, R17, R2 ;  /* 0x000000112f2fb224 */ /* 0x000fe200078e0202 */
[----:B------:R-:W-:Y:S04]  /*8df0*/  BSSY B1, `(.L_x_335) ;  /* 0x0000006000017945 */ /* 0x000fe80003800000 */
[----:B------:R0:W-:Y:S01]  /*8e00*/  @!P3 STG.E.U8 desc[UR36][R8.64+0x29], R47 ;  /* 0x0000292f0800b986 */ /* 0x0001e2000c101124 */
[----:B------:R-:W-:Y:S05]  /*8e10*/  @P5 BRA `(.L_x_336) ;  /* 0x00000000000c5947 */ /* 0x000fea0003800000 */
[----:B------:R-:W0:Y:S02]  /*8e20*/  LDG.E.U8 R16, desc[UR36][R4.64+0x30] ;  /* 0x0000302404107981 */ /* 0x000e24000c1e1100 */
[----:B0-----:R-:W-:-:S05]  /*8e30*/  PRMT R3, R16, 0x8880, RZ ;  /* 0x0000888010037816 */ /* 0x001fca00000000ff */
[----:B------:R-:W-:-:S07]  /*8e40*/  IMAD R2, R3, R18, RZ ;  /* 0x0000001203027224 */ /* 0x000fce00078e02ff */
.L_x_336:
[----:B------:R-:W-:Y:S05]  /*8e50*/  BSYNC B1 ;  /* 0x0000000000017941 */ /* 0x000fea0003800000 */
.L_x_335:
[----:B0-----:R-:W-:Y:S01]  /*8e60*/  @!P5 IMAD R3, R48, R17, R2 ;  /* 0x000000113003d224 */ /* 0x001fe200078e0202 */
[----:B------:R-:W-:Y:S04]  /*8e70*/  BSSY B1, `(.L_x_337) ;  /* 0x0000006000017945 */ /* 0x000fe80003800000 */
[----:B------:R0:W-:Y:S01]  /*8e80*/  @!P5 STG.E.U8 desc[UR36][R6.64+0x30], R3 ;  /* 0x000030030600d986 */ /* 0x0001e2000c101124 */
[----:B------:R-:W-:Y:S05]  /*8e90*/  @P1 BRA `(.L_x_338) ;  /* 0x00000000000c1947 */ /* 0x000fea0003800000 */
[----:B------:R-:W0:Y:S02]  /*8ea0*/  LDG.E.U8 R16, desc[UR36][R4.64+0x31] ;  /* 0x0000312404107981 */ /* 0x000e24000c1e1100 */
[----:B0-----:R-:W-:-:S05]  /*8eb0*/  PRMT R3, R16, 0x8880, RZ ;  /* 0x0000888010037816 */ /* 0x001fca00000000ff */
[----:B------:R-:W-:-:S07]  /*8ec0*/  IMAD R2, R3, R18, RZ ;  /* 0x0000001203027224 */ /* 0x000fce00078e02ff */
.L_x_338:
[----:B------:R-:W-:Y:S05]  /*8ed0*/  BSYNC B1 ;  /* 0x0000000000017941 */ /* 0x000fea0003800000 */
.L_x_337:
        /* <DEDUP_REMOVED lines=11> */
.L_x_340:
[----:B------:R-:W-:Y:S05]  /*8f90*/  BSYNC B1 ;  /* 0x0000000000017941 */ /* 0x000fea0003800000 */
.L_x_339:
[----:B0-----:R-:W-:Y:S01]  /*8fa0*/  @!P4 IMAD R3, R50, R17, R2 ;  /* 0x000000113203c224 */ /* 0x001fe200078e0202 */
[----:B------:R-:W-:Y:S04]  /*8fb0*/  BSSY B1, `(.L_x_341) ;  /* 0x0000006000017945 */ /* 0x000fe80003800000 */
[----:B------:R0:W-:Y:S01]  /*8fc0*/  @!P4 STG.E.U8 desc[UR36][R8.64+0x30], R3 ;  /* 0x000030030800c986 */ /* 0x0001e2000c101124 */
[----:B------:R-:W-:Y:S05]  /*8fd0*/  @P3 BRA `(.L_x_342) ;  /* 0x00000000000c3947 */ /* 0x000fea0003800000 */
[----:B------:R-:W0:Y:S02]  /*8fe0*/  LDG.E.U8 R16, desc[UR36][R152.64+0x31] ;  /* 0x0000312498107981 */ /* 0x000e24000c1e1100 */
[----:B0-----:R-:W-:-:S05]  /*8ff0*/  PRMT R3, R16, 0x8880, RZ ;  /* 0x0000888010037816 */ /* 0x001fca00000000ff */
[----:B------:R-:W-:-:S07]  /*9000*/  IMAD R2, R3, R18, RZ ;  /* 0x0000001203027224 */ /* 0x000fce00078e02ff */
.L_x_342:
[----:B------:R-:W-:Y:S05]  /*9010*/  BSYNC B1 ;  /* 0x0000000000017941 */ /* 0x000fea0003800000 */
.L_x_341:
[----:B------:R-:W-:Y:S01]  /*9020*/  @!P3 IMAD R51, R51, R17, R2 ;  /* 0x000000113333b224 */ /* 0x000fe200078e0202 */
[----:B------:R-:W-:Y:S04]  /*9030*/  BSSY B1, `(.L_x_343) ;  /* 0x0000006000017945 */ /* 0x000fe80003800000 */
[----:B------:R0:W-:Y:S01]  /*9040*/  @!P3 STG.E.U8 desc[UR36][R8.64+0x31], R51 ;  /* 0x000031330800b986 */ /* 0x0001e2000c101124 */
[----:B------:R-:W-:Y:S05]  /*9050*/  @P5 BRA `(.L_x_344) ;  /* 0x00000000000c5947 */ /* 0x000fea0003800000 */
[----:B------:R-:W0:Y:S02]  /*9060*/  LDG.E.U8 R16, desc[UR36][R4.64+0x38] ;  /* 0x0000382404107981 */ /* 0x000e24000c1e1100 */
[----:B0-----:R-:W-:-:S05]  /*9070*/  PRMT R3, R16, 0x8880, RZ ;  /* 0x0000888010037816 */ /* 0x001fca00000000ff */
[----:B------:R-:W-:-:S07]  /*9080*/  IMAD R2, R3, R18, RZ ;  /* 0x0000001203027224 */ /* 0x000fce00078e02ff */
.L_x_344:
[----:B------:R-:W-:Y:S05]  /*9090*/  BSYNC B1 ;  /* 0x0000000000017941 */ /* 0x000fea0003800000 */
.L_x_343:
[----:B0-----:R-:W-:Y:S01]  /*90a0*/  @!P5 IMAD R3, R52, R17, R2 ;  /* 0x000000113403d224 */ /* 0x001fe200078e0202 */
[----:B------:R-:W-:Y:S04]  /*90b0*/  BSSY B1, `(.L_x_345) ;  /* 0x0000006000017945 */ /* 0x000fe80003800000 */
[----:B------:R0:W-:Y:S01]  /*90c0*/  @!P5 STG.E.U8 desc[UR36][R6.64+0x38], R3 ;  /* 0x000038030600d986 */ /* 0x0001e2000c101124 */
[----:B------:R-:W-:Y:S05]  /*90d0*/  @P1 BRA `(.L_x_346) ;  /* 0x00000000000c1947 */ /* 0x000fea0003800000 */
[----:B------:R-:W0:Y:S02]  /*90e0*/  LDG.E.U8 R16, desc[UR36][R4.64+0x39] ;  /* 0x0000392404107981 */ /* 0x000e24000c1e1100 */
[----:B0-----:R-:W-:-:S05]  /*90f0*/  PRMT R3, R16, 0x8880, RZ ;  /* 0x0000888010037816 */ /* 0x001fca00000000ff */
[----:B------:R-:W-:-:S07]  /*9100*/  IMAD R2, R3, R18, RZ ;  /* 0x0000001203027224 */ /* 0x000fce00078e02ff */
.L_x_346:
[----:B------:R-:W-:Y:S05]  /*9110*/  BSYNC B1 ;  /* 0x0000000000017941 */ /* 0x000fea0003800000 */
.L_x_345:
        /* <DEDUP_REMOVED lines=11> */
.L_x_348:
[----:B------:R-:W-:Y:S05]  /*91d0*/  BSYNC B1 ;  /* 0x0000000000017941 */ /* 0x000fea0003800000 */
.L_x_347:
[----:B0-----:R-:W-:Y:S01]  /*91e0*/  @!P4 IMAD R3, R54, R17, R2 ;  /* 0x000000113603c224 */ /* 0x001fe200078e0202 */
[----:B------:R-:W-:Y:S04]  /*91f0*/  BSSY B1, `(.L_x_349) ;  /* 0x0000006000017945 */ /* 0x000fe80003800000 */
[----:B------:R0:W-:Y:S01]  /*9200*/  @!P4 STG.E.U8 desc[UR36][R8.64+0x38], R3 ;  /* 0x000038030800c986 */ /* 0x0001e2000c101124 */
[----:B------:R-:W-:Y:S05]  /*9210*/  @P3 BRA `(.L_x_350) ;  /* 0x00000000000c3947 */ /* 0x000fea0003800000 */
[----:B------:R-:W0:Y:S02]  /*9220*/  LDG.E.U8 R16, desc[UR36][R152.64+0x39] ;  /* 0x0000392498107981 */ /* 0x000e24000c1e1100 */
[----:B0-----:R-:W-:-:S05]  /*9230*/  PRMT R3, R16, 0x8880, RZ ;  /* 0x0000888010037816 */ /* 0x001fca00000000ff */
[----:B------:R-:W-:-:S07]  /*9240*/  IMAD R2, R3, R18, RZ ;  /* 0x0000001203027224 */ /* 0x000fce00078e02ff */
.L_x_350:
[----:B------:R-:W-:Y:S05]  /*9250*/  BSYNC B1 ;  /* 0x0000000000017941 */ /* 0x000fea0003800000 */
.L_x_349:
[----:B------:R-:W-:Y:S01]  /*9260*/  @!P3 IMAD R55, R55, R17, R2 ;  /* 0x000000113737b224 */ /* 0x000fe200078e0202 */
[----:B------:R-:W-:Y:S04]  /*9270*/  BSSY B1, `(.L_x_351) ;  /* 0x0000006000017945 */ /* 0x000fe80003800000 */
[----:B------:R0:W-:Y:S01]  /*9280*/  @!P3 STG.E.U8 desc[UR36][R8.64+0x39], R55 ;  /* 0x000039370800b986 */ /* 0x0001e2000c101124 */
[----:B------:R-:W-:Y:S05]  /*9290*/  @P5 BRA `(.L_x_352) ;  /* 0x00000000000c5947 */ /* 0x000fea0003800000 */
[----:B------:R-:W0:Y:S02]  /*92a0*/  LDG.E.U8 R16, desc[UR36][R4.64+0x40] ;  /* 0x0000402404107981 */ /* 0x000e24000c1e1100 */
[----:B0-----:R-:W-:-:S05]  /*92b0*/  PRMT R3, R16, 0x8880, RZ ;  /* 0x0000888010037816 */ /* 0x001fca00000000ff */
[----:B------:R-:W-:-:S07]  /*92c0*/  IMAD R2, R3, R18, RZ ;  /* 0x0000001203027224 */ /* 0x000fce00078e02ff */
.L_x_352:
[----:B------:R-:W-:Y:S05]  /*92d0*/  BSYNC B1 ;  /* 0x0000000000017941 */ /* 0x000fea0003800000 */
.L_x_351:
[----:B0-----:R-:W-:Y:S01]  /*92e0*/  @!P5 IMAD R3, R56, R17, R2 ;  /* 0x000000113803d224 */ /* 0x001fe200078e0202 */
[----:B------:R-:W-:Y:S04]  /*92f0*/  BSSY B1, `(.L_x_353) ;  /* 0x0000006000017945 */ /* 0x000fe80003800000 */
[----:B------:R0:W-:Y:S01]  /*9300*/  @!P5 STG.E.U8 desc[UR36][R6.64+0x40], R3 ;  /* 0x000040030600d986 */ /* 0x0001e2000c101124 */
[----:B------:R-:W-:Y:S05]  /*9310*/  @P1 BRA `(.L_x_354) ;  /* 0x00000000000c1947 */ /* 0x000fea0003800000 */
[----:B------:R-:W0:Y:S02]  /*9320*/  LDG.E.U8 R16, desc[UR36][R4.64+0x41] ;  /* 0x0000412404107981 */ /* 0x000e24000c1e1100 */
[----:B0-----:R-:W-:-:S05]  /*9330*/  PRMT R3, R16, 0x8880, RZ ;  /* 0x0000888010037816 */ /* 0x001fca00000000ff */
[----:B------:R-:W-:-:S07]  /*9340*/  IMAD R2, R3, R18, RZ ;  /* 0x0000001203027224 */ /* 0x000fce00078e02ff */
.L_x_354:
[----:B------:R-:W-:Y:S05]  /*9350*/  BSYNC B1 ;  /* 0x0000000000017941 */ /* 0x000fea0003800000 */
.L_x_353:
        /* <DEDUP_REMOVED lines=11> */
.L_x_356:
[----:B------:R-:W-:Y:S05]  /*9410*/  BSYNC B1 ;  /* 0x0000000000017941 */ /* 0x000fea0003800000 */
.L_x_355:
[----:B0-----:R-:W-:Y:S01]  /*9420*/  @!P4 IMAD R3, R58, R17, R2 ;  /* 0x000000113a03c224 */ /* 0x001fe200078e0202 */
[----:B------:R-:W-:Y:S04]  /*9430*/  BSSY B1, `(.L_x_357) ;  /* 0x0000006000017945 */ /* 0x000fe80003800000 */
[----:B------:R0:W-:Y:S01]  /*9440*/  @!P4 STG.E.U8 desc[UR36][R8.64+0x40], R3 ;  /* 0x000040030800c986 */ /* 0x0001e2000c101124 */
[----:B------:R-:W-:Y:S05]  /*9450*/  @P3 BRA `(.L_x_358) ;  /* 0x00000000000c3947 */ /* 0x000fea0003800000 */
[----:B------:R-:W0:Y:S02]  /*9460*/  LDG.E.U8 R16, desc[UR36][R152.64+0x41] ;  /* 0x0000412498107981 */ /* 0x000e24000c1e1100 */
[----:B0-----:R-:W-:-:S05]  /*9470*/  PRMT R3, R16, 0x8880, RZ ;  /* 0x0000888010037816 */ /* 0x001fca00000000ff */
[----:B------:R-:W-:-:S07]  /*9480*/  IMAD R2, R3, R18, RZ ;  /* 0x0000001203027224 */ /* 0x000fce00078e02ff */
.L_x_358:
[----:B------:R-:W-:Y:S05]  /*9490*/  BSYNC B1 ;  /* 0x0000000000017941 */ /* 0x000fea0003800000 */
.L_x_357:
[----:B------:R-:W-:Y:S01]  /*94a0*/  @!P3 IMAD R59, R59, R17, R2 ;  /* 0x000000113b3bb224 */ /* 0x000fe200078e0202 */
[----:B------:R-:W-:Y:S04]  /*94b0*/  BSSY B1, `(.L_x_359) ;  /* 0x0000006000017945 */ /* 0x000fe80003800000 */
[----:B------:R0:W-:Y:S01]  /*94c0*/  @!P3 STG.E.U8 desc[UR36][R8.64+0x41], R59 ;  /* 0x0000413b0800b986 */ /* 0x0001e2000c101124 */
[----:B------:R-:W-:Y:S05]  /*94d0*/  @P5 BRA `(.L_x_360) ;  /* 0x00000000000c5947 */ /* 0x000fea0003800000 */
[----:B------:R-:W0:Y:S02]  /*94e0*/  LDG.E.U8 R16, desc[UR36][R4.64+0x48] ;  /* 0x0000482404107981 */ /* 0x000e24000c1e1100 */
[----:B0-----:R-:W-:-:S05]  /*94f0*/  PRMT R3, R16, 0x8880, RZ ;  /* 0x0000888010037816 */ /* 0x001fca00000000ff */
[----:B------:R-:W-:-:S07]  /*9500*/  IMAD R2, R3, R18, RZ ;  /* 0x0000001203027224 */ /* 0x000fce00078e02ff */
.L_x_360:
[----:B------:R-:W-:Y:S05]  /*9510*/  BSYNC B1 ;  /* 0x0000000000017941 */ /* 0x000fea0003800000 */
.L_x_359:
[----:B0-----:R-:W-:Y:S01]  /*9520*/  @!P5 IMAD R3, R60, R17, R2 ;  /* 0x000000113c03d224 */ /* 0x001fe200078e0202 */
[----:B------:R-:W-:Y:S04]  /*9530*/  BSSY B1, `(.L_x_361) ;  /* 0x0000006000017945 */ /* 0x000fe80003800000 */
[----:B------:R0:W-:Y:S01]  /*9540*/  @!P5 STG.E.U8 desc[UR36][R6.64+0x48], R3 ;  /* 0x000048030600d986 */ /* 0x0001e2000c101124 */
[----:B------:R-:W-:Y:S05]  /*9550*/  @P1 BRA `(.L_x_362) ;  /* 0x00000000000c1947 */ /* 0x000fea0003800000 */
[----:B------:R-:W0:Y:S02]  /*9560*/  LDG.E.U8 R16, desc[UR36][R4.64+0x49] ;  /* 0x0000492404107981 */ /* 0x000e24000c1e1100 */
[----:B0-----:R-:W-:-:S05]  /*9570*/  PRMT R3, R16, 0x8880, RZ ;  /* 0x0000888010037816 */ /* 0x001fca00000000ff */
[----:B------:R-:W-:-:S07]  /*9580*/  IMAD R2, R3, R18, RZ ;  /* 0x0000001203027224 */ /* 0x000fce00078e02ff */
.L_x_362:
[----:B------:R-:W-:Y:S05]  /*9590*/  BSYNC B1 ;  /* 0x0000000000017941 */ /* 0x000fea0003800000 */
.L_x_361:
        /* <DEDUP_REMOVED lines=11> */
.L_x_364:
[----:B------:R-:W-:Y:S05]  /*9650*/  BSYNC B1 ;  /* 0x0000000000017941 */ /* 0x000fea0003800000 */
.L_x_363:
[----:B0-----:R-:W-:Y:S01]  /*9660*/  @!P4 IMAD R3, R62, R17, R2 ;  /* 0x000000113e03c224 */ /* 0x001fe200078e0202 */
[----:B------:R-:W-:Y:S04]  /*9670*/  BSSY B1, `(.L_x_365) ;  /* 0x0000006000017945 */ /* 0x000fe80003800000 */
[----:B------:R0:W-:Y:S01]  /*9680*/  @!P4 STG.E.U8 desc[UR36][R8.64+0x48], R3 ;  /* 0x000048030800c986 */ /* 0x0001e2000c101124 */
[----:B------:R-:W-:Y:S05]  /*9690*/  @P3 BRA `(.L_x_366) ;  /* 0x00000000000c3947 */ /* 0x000fea0003800000 */
[----:B------:R-:W0:Y:S02]  /*96a0*/  LDG.E.U8 R16, desc[UR36][R152.64+0x49] ;  /* 0x0000492498107981 */ /* 0x000e24000c1e1100 */
[----:B0-----:R-:W-:-:S05]  /*96b0*/  PRMT R3, R16, 0x8880, RZ ;  /* 0x0000888010037816 */ /* 0x001fca00000000ff */
[----:B------:R-:W-:-:S07]  /*96c0*/  IMAD R2, R3, R18, RZ ;  /* 0x0000001203027224 */ /* 0x000fce00078e02ff */
.L_x_366:
[----:B------:R-:W-:Y:S05]  /*96d0*/  BSYNC B1 ;  /* 0x0000000000017941 */ /* 0x000fea0003800000 */
.L_x_365:
[----:B------:R-:W-:Y:S01]  /*96e0*/  @!P3 IMAD R63, R63, R17, R2 ;  /* 0x000000113f3fb224 */ /* 0x000fe200078e0202 */
[----:B------:R-:W-:Y:S04]  /*96f0*/  BSSY B1, `(.L_x_367) ;  /* 0x0000006000017945 */ /* 0x000fe80003800000 */
[----:B------:R0:W-:Y:S01]  /*9700*/  @!P3 STG.E.U8 desc[UR36][R8.64+0x49], R63 ;  /* 0x0000493f0800b986 */ /* 0x0001e2000c101124 */
[----:B------:R-:W-:Y:S05]  /*9710*/  @P5 BRA `(.L_x_368) ;  /* 0x00000000000c5947 */ /* 0x000fea0003800000 */
[----:B------:R-:W0:Y:S02]  /*9720*/  LDG.E.U8 R16, desc[UR36][R4.64+0x50] ;  /* 0x0000502404107981 */ /* 0x000e24000c1e1100 */
[----:B0-----:R-:W-:-:S05]  /*9730*/  PRMT R3, R16, 0x8880, RZ ;  /* 0x0000888010037816 */ /* 0x001fca00000000ff */
[----:B------:R-:W-:-:S07]  /*9740*/  IMAD R2, R3, R18, RZ ;  /* 0x0000001203027224 */ /* 0x000fce00078e02ff */
.L_x_368:
[----:B------:R-:W-:Y:S05]  /*9750*/  BSYNC B1 ;  /* 0x0000000000017941 */ /* 0x000fea0003800000 */
.L_x_367:
[----:B0-----:R-:W-:Y:S01]  /*9760*/  @!P5 IMAD R3, R64, R17, R2 ;  /* 0x000000114003d224 */ /* 0x001fe200078e0202 */
[----:B------:R-:W-:Y:S04]  /*9770*/  BSSY B1, `(.L_x_369) ;  /* 0x0000006000017945 */ /* 0x000fe80003800000 */
[----:B------:R0:W-:Y:S01]  /*9780*/  @!P5 STG.E.U8 desc[UR36][R6.64+0x50], R3 ;  /* 0x000050030600d986 */ /* 0x0001e2000c101124 */
[----:B------:R-:W-:Y:S05]  /*9790*/  @P1 BRA `(.L_x_370) ;  /* 0x00000000000c1947 */ /* 0x000fea0003800000 */
[----:B------:R-:W0:Y:S02]  /*97a0*/  LDG.E.U8 R16, desc[UR36][R4.64+0x51] ;  /* 0x0000512404107981 */ /* 0x000e24000c1e1100 */
[----:B0-----:R-:W-:-:S05]  /*97b0*/  PRMT R3, R16, 0x8880, RZ ;  /* 0x0000888010037816 */ /* 0x001fca00000000ff */
[----:B------:R-:W-:-:S07]  /*97c0*/  IMAD R2, R3, R18, RZ ;  /* 0x0000001203027224 */ /* 0x000fce00078e02ff */
.L_x_370:
[----:B------:R-:W-:Y:S05]  /*97d0*/  BSYNC B1 ;  /* 0x0000000000017941 */ /* 0x000fea0003800000 */
.L_x_369:
        /* <DEDUP_REMOVED lines=11> */
.L_x_372:
[----:B------:R-:W-:Y:S05]  /*9890*/  BSYNC B1 ;  /* 0x0000000000017941 */ /* 0x000fea0003800000 */
.L_x_371:
[----:B0-----:R-:W-:Y:S01]  /*98a0*/  @!P4 IMAD R3, R66, R17, R2 ;  /* 0x000000114203c224 */ /* 0x001fe200078e0202 */
[----:B------:R-:W-:Y:S04]  /*98b0*/  BSSY B1, `(.L_x_373) ;  /* 0x0000006000017945 */ /* 0x000fe80003800000 */
[----:B------:R0:W-:Y:S01]  /*98c0*/  @!P4 STG.E.U8 desc[UR36][R8.64+0x50], R3 ;  /* 0x000050030800c986 */ /* 0x0001e2000c101124 */
[----:B------:R-:W-:Y:S05]  /*98d0*/  @P3 BRA `(.L_x_374) ;  /* 0x00000000000c3947 */ /* 0x000fea0003800000 */
[----:B------:R-:W0:Y:S02]  /*98e0*/  LDG.E.U8 R16, desc[UR36][R152.64+0x51] ;  /* 0x0000512498107981 */ /* 0x000e24000c1e1100 */
[----:B0-----:R-:W-:-:S05]  /*98f0*/  PRMT R3, R16, 0x8880, RZ ;  /* 0x0000888010037816 */ /* 0x001fca00000000ff */
[----:B------:R-:W-:-:S07]  /*9900*/  IMAD R2, R3, R18, RZ ;  /* 0x0000001203027224 */ /* 0x000fce00078e02ff */
.L_x_374:
[----:B------:R-:W-:Y:S05]  /*9910*/  BSYNC B1 ;  /* 0x0000000000017941 */ /* 0x000fea0003800000 */
.L_x_373:
[----:B------:R-:W-:Y:S01]  /*9920*/  @!P3 IMAD R67, R67, R17, R2 ;  /* 0x000000114343b224 */ /* 0x000fe200078e0202 */
[----:B------:R-:W-:Y:S04]  /*9930*/  BSSY B1, `(.L_x_375) ;  /* 0x0000006000017945 */ /* 0x000fe80003800000 */
[----:B------:R0:W-:Y:S01]  /*9940*/  @!P3 STG.E.U8 desc[UR36][R8.64+0x51], R67 ;  /* 0x000051430800b986 */ /* 0x0001e2000c101124 */
[----:B------:R-:W-:Y:S05]  /*9950*/  @P5 BRA `(.L_x_376) ;  /* 0x00000000000c5947 */ /* 0x000fea0003800000 */
[----:B------:R-:W0:Y:S02]  /*9960*/  LDG.E.U8 R16, desc[UR36][R4.64+0x58] ;  /* 0x0000582404107981 */ /* 0x000e24000c1e1100 */
[----:B0-----:R-:W-:-:S05]  /*9970*/  PRMT R3, R16, 0x8880, RZ ;  /* 0x0000888010037816 */ /* 0x001fca00000000ff */
[----:B------:R-:W-:-:S07]  /*9980*/  IMAD R2, R3, R18, RZ ;  /* 0x0000001203027224 */ /* 0x000fce00078e02ff */
.L_x_376:
[----:B------:R-:W-:Y:S05]  /*9990*/  BSYNC B1 ;  /* 0x0000000000017941 */ /* 0x000fea0003800000 */
.L_x_375:
[----:B0-----:R-:W-:Y:S01]  /*99a0*/  @!P5 IMAD R3, R68, R17, R2 ;  /* 0x000000114403d224 */ /* 0x001fe200078e0202 */
[----:B------:R-:W-:Y:S04]  /*99b0*/  BSSY B1, `(.L_x_377) ;  /* 0x0000006000017945 */ /* 0x000fe80003800000 */
[----:B------:R0:W-:Y:S01]  /*99c0*/  @!P5 STG.E.U8 desc[UR36][R6.64+0x58], R3 ;  /* 0x000058030600d986 */ /* 0x0001e2000c101124 */
[----:B------:R-:W-:Y:S05]  /*99d0*/  @P1 BRA `(.L_x_378) ;  /* 0x00000000000c1947 */ /* 0x000fea0003800000 */
[----:B------:R-:W0:Y:S02]  /*99e0*/  LDG.E.U8 R16, desc[UR36][R4.64+0x59] ;  /* 0x0000592404107981 */ /* 0x000e24000c1e1100 */
[----:B0-----:R-:W-:-:S05]  /*99f0*/  PRMT R3, R16, 0x8880, RZ ;  /* 0x0000888010037816 */ /* 0x001fca00000000ff */
[----:B------:R-:W-:-:S07]  /*9a00*/  IMAD R2, R3, R18, RZ ;  /* 0x0000001203027224 */ /* 0x000fce00078e02ff */
.L_x_378:
[----:B------:R-:W-:Y:S05]  /*9a10*/  BSYNC B1 ;  /* 0x0000000000017941 */ /* 0x000fea0003800000 */
.L_x_377:
        /* <DEDUP_REMOVED lines=11> */
.L_x_380:
[----:B------:R-:W-:Y:S05]  /*9ad0*/  BSYNC B1 ;  /* 0x0000000000017941 */ /* 0x000fea0003800000 */
.L_x_379:
[----:B0-----:R-:W-:Y:S01]  /*9ae0*/  @!P4 IMAD R3, R70, R17, R2 ;  /* 0x000000114603c224 */ /* 0x001fe200078e0202 */
[----:B------:R-:W-:Y:S04]  /*9af0*/  BSSY B1, `(.L_x_381) ;  /* 0x0000006000017945 */ /* 0x000fe80003800000 */
[----:B------:R0:W-:Y:S01]  /*9b00*/  @!P4 STG.E.U8 desc[UR36][R8.64+0x58], R3 ;  /* 0x000058030800c986 */ /* 0x0001e2000c101124 */
[----:B------:R-:W-:Y:S05]  /*9b10*/  @P3 BRA `(.L_x_382) ;  /* 0x00000000000c3947 */ /* 0x000fea0003800000 */
[----:B------:R-:W0:Y:S02]  /*9b20*/  LDG.E.U8 R16, desc[UR36][R152.64+0x59] ;  /* 0x0000592498107981 */ /* 0x000e24000c1e1100 */
[----:B0-----:R-:W-:-:S05]  /*9b30*/  PRMT R3, R16, 0x8880, RZ ;  /* 0x0000888010037816 */ /* 0x001fca00000000ff */
[----:B------:R-:W-:-:S07]  /*9b40*/  IMAD R2, R3, R18, RZ ;  /* 0x0000001203027224 */ /* 0x000fce00078e02ff */
.L_x_382:
[----:B------:R-:W-:Y:S05]  /*9b50*/  BSYNC B1 ;  /* 0x0000000000017941 */ /* 0x000fea0003800000 */
.L_x_381:
[----:B------:R-:W-:Y:S01]  /*9b60*/  @!P3 IMAD R71, R71, R17, R2 ;  /* 0x000000114747b224 */ /* 0x000fe200078e0202 */
[----:B------:R-:W-:Y:S04]  /*9b70*/  BSSY B1, `(.L_x_383) ;  /* 0x0000006000017945 */ /* 0x000fe80003800000 */
[----:B------:R0:W-:Y:S01]  /*9b80*/  @!P3 STG.E.U8 desc[UR36][R8.64+0x59], R71 ;  /* 0x000059470800b986 */ /* 0x0001e2000c101124 */
[----:B------:R-:W-:Y:S05]  /*9b90*/  @P5 BRA `(.L_x_384) ;  /* 0x00000000000c5947 */ /* 0x000fea0003800000 */
[----:B------:R-:W0:Y:S02]  /*9ba0*/  LDG.E.U8 R16, desc[UR36][R4.64+0x60] ;  /* 0x0000602404107981 */ /* 0x000e24000c1e1100 */
[----:B0-----:R-:W-:-:S05]  /*9bb0*/  PRMT R3, R16, 0x8880, RZ ;  /* 0x0000888010037816 */ /* 0x001fca00000000ff */
[----:B------:R-:W-:-:S07]  /*9bc0*/  IMAD R2, R3, R18, RZ ;  /* 0x0000001203027224 */ /* 0x000fce00078e02ff */
.L_x_384:
[----:B------:R-:W-:Y:S05]  /*9bd0*/  BSYNC B1 ;  /* 0x0000000000017941 */ /* 0x000fea0003800000 */
.L_x_383:
[----:B0-----:R-:W-:Y:S01]  /*9be0*/  @!P5 IMAD R3, R72, R17, R2 ;  /* 0x000000114803d224 */ /* 0x001fe200078e0202 */
[----:B------:R-:W-:Y:S04]  /*9bf0*/  BSSY B1, `(.L_x_385) ;  /* 0x0000006000017945 */ /* 0x000fe80003800000 */
[----:B------:R0:W-:Y:S01]  /*9c00*/  @!P5 STG.E.U8 desc[UR36][R6.64+0x60], R3 ;  /* 0x000060030600d986 */ /* 0x0001e2000c101124 */
[----:B------:R-:W-:Y:S05]  /*9c10*/  @P1 BRA `(.L_x_386) ;  /* 0x00000000000c1947 */ /* 0x000fea0003800000 */
[----:B------:R-:W0:Y:S02]  /*9c20*/  LDG.E.U8 R16, desc[UR36][R4.64+0x61] ;  /* 0x0000612404107981 */ /* 0x000e24000c1e1100 */
[----:B0-----:R-:W-:-:S05]  /*9c30*/  PRMT R3, R16, 0x8880, RZ ;  /* 0x0000888010037816 */ /* 0x001fca00000000ff */
[----:B------:R-:W-:-:S07]  /*9c40*/  IMAD R2, R3, R18, RZ ;  /* 0x0000001203027224 */ /* 0x000fce00078e02ff */
.L_x_386:
[----:B------:R-:W-:Y:S05]  /*9c50*/  BSYNC B1 ;  /* 0x0000000000017941 */ /* 0x000fea0003800000 */
.L_x_385:
        /* <DEDUP_REMOVED lines=11> */
.L_x_388:
[----:B------:R-:W-:Y:S05]  /*9d10*/  BSYNC B1 ;  /* 0x0000000000017941 */ /* 0x000fea0003800000 */
.L_x_387:
[----:B0-----:R-:W-:Y:S01]  /*9d20*/  @!P4 IMAD R3, R74, R17, R2 ;  /* 0x000000114a03c224 */ /* 0x001fe200078e0202 */
[----:B------:R-:W-:Y:S04]  /*9d30*/  BSSY B1, `(.L_x_389) ;  /* 0x0000006000017945 */ /* 0x000fe80003800000 */
[----:B------:R0:W-:Y:S01]  /*9d40*/  @!P4 STG.E.U8 desc[UR36][R8.64+0x60], R3 ;  /* 0x000060030800c986 */ /* 0x0001e2000c101124 */
[----:B------:R-:W-:Y:S05]  /*9d50*/  @P3 BRA `(.L_x_390) ;  /* 0x00000000000c3947 */ /* 0x000fea0003800000 */
[----:B------:R-:W0:Y:S02]  /*9d60*/  LDG.E.U8 R16, desc[UR36][R152.64+0x61] ;  /* 0x0000612498107981 */ /* 0x000e24000c1e1100 */
[----:B0-----:R-:W-:-:S05]  /*9d70*/  PRMT R3, R16, 0x8880, RZ ;  /* 0x0000888010037816 */ /* 0x001fca00000000ff */
[----:B------:R-:W-:-:S07]  /*9d80*/  IMAD R2, R3, R18, RZ ;  /* 0x0000001203027224 */ /* 0x000fce00078e02ff */
.L_x_390:
[----:B------:R-:W-:Y:S05]  /*9d90*/  BSYNC B1 ;  /* 0x0000000000017941 */ /* 0x000fea0003800000 */
.L_x_389:
[----:B------:R-:W-:Y:S01]  /*9da0*/  @!P3 IMAD R75, R75, R17, R2 ;  /* 0x000000114b4bb224 */ /* 0x000fe200078e0202 */
[----:B------:R-:W-:Y:S04]  /*9db0*/  BSSY B1, `(.L_x_391) ;  /* 0x0000006000017945 */ /* 0x000fe80003800000 */
[----:B------:R0:W-:Y:S01]  /*9dc0*/  @!P3 STG.E.U8 desc[UR36][R8.64+0x61], R75 ;  /* 0x0000614b0800b986 */ /* 0x0001e2000c101124 */
[----:B------:R-:W-:Y:S05]  /*9dd0*/  @P5 BRA `(.L_x_392) ;  /* 0x00000000000c5947 */ /* 0x000fea0003800000 */
[----:B------:R-:W0:Y:S02]  /*9de0*/  LDG.E.U8 R16, desc[UR36][R4.64+0x68] ;  /* 0x0000682404107981 */ /* 0x000e24000c1e1100 */
[----:B0-----:R-:W-:-:S05]  /*9df0*/  PRMT R3, R16, 0x8880, RZ ;  /* 0x0000888010037816 */ /* 0x001fca00000000ff */
[----:B------:R-:W-:-:S07]  /*9e00*/  IMAD R2, R3, R18, RZ ;  /* 0x0000001203027224 */ /* 0x000fce00078e02ff */
.L_x_392:
[----:B------:R-:W-:Y:S05]  /*9e10*/  BSYNC B1 ;  /* 0x0000000000017941 */ /* 0x000fea0003800000 */
.L_x_391:
[----:B0-----:R-:W-:Y:S01]  /*9e20*/  @!P5 IMAD R3, R76, R17, R2 ;  /* 0x000000114c03d224 */ /* 0x001fe200078e0202 */
[----:B------:R-:W-:Y:S04]  /*9e30*/  BSSY B1, `(.L_x_393) ;  /* 0x0000006000017945 */ /* 0x000fe80003800000 */
[----:B------:R0:W-:Y:S01]  /*9e40*/  @!P5 STG.E.U8 desc[UR36][R6.64+0x68], R3 ;  /* 0x000068030600d986 */ /* 0x0001e2000c101124 */
[----:B------:R-:W-:Y:S05]  /*9e50*/  @P1 BRA `(.L_x_394) ;  /* 0x00000000000c1947 */ /* 0x000fea0003800000 */
[----:B------:R-:W0:Y:S02]  /*9e60*/  LDG.E.U8 R16, desc[UR36][R4.64+0x69] ;  /* 0x0000692404107981 */ /* 0x000e24000c1e1100 */
[----:B0-----:R-:W-:-:S05]  /*9e70*/  PRMT R3, R16, 0x8880, RZ ;  /* 0x0000888010037816 */ /* 0x001fca00000000ff */
[----:B------:R-:W-:-:S07]  /*9e80*/  IMAD R2, R3, R18, RZ ;  /* 0x0000001203027224 */ /* 0x000fce00078e02ff */
.L_x_394:
[----:B------:R-:W-:Y:S05]  /*9e90*/  BSYNC B1 ;  /* 0x0000000000017941 */ /* 0x000fea0003800000 */
.L_x_393:
        /* <DEDUP_REMOVED lines=11> */
.L_x_396:
[----:B------:R-:W-:Y:S05]  /*9f50*/  BSYNC B1 ;  /* 0x0000000000017941 */ /* 0x000fea0003800000 */
.L_x_395:
[----:B0-----:R-:W-:Y:S01]  /*9f60*/  @!P4 IMAD R3, R78, R17, R2 ;  /* 0x000000114e03c224 */ /* 0x001fe200078e0202 */
[----:B------:R-:W-:Y:S04]  /*9f70*/  BSSY B1, `(.L_x_397) ;  /* 0x0000006000017945 */ /* 0x000fe80003800000 */
[----:B------:R0:W-:Y:S01]  /*9f80*/  @!P4 STG.E.U8 desc[UR36][R8.64+0x68], R3 ;  /* 0x000068030800c986 */ /* 0x0001e2000c101124 */
[----:B------:R-:W-:Y:S05]  /*9f90*/  @P3 BRA `(.L_x_398) ;  /* 0x00000000000c3947 */ /* 0x000fea0003800000 */
[----:B------:R-:W0:Y:S02]  /*9fa0*/  LDG.E.U8 R16, desc[UR36][R152.64+0x69] ;  /* 0x0000692498107981 */ /* 0x000e24000c1e1100 */
[----:B0-----:R-:W-:-:S05]  /*9fb0*/  PRMT R3, R16, 0x8880, RZ ;  /* 0x0000888010037816 */ /* 0x001fca00000000ff */
[----:B------:R-:W-:-:S07]  /*9fc0*/  IMAD R2, R3, R18, RZ ;  /* 0x0000001203027224 */ /* 0x000fce00078e02ff */
.L_x_398:
[----:B------:R-:W-:Y:S05]  /*9fd0*/  BSYNC B1 ;  /* 0x0000000000017941 */ /* 0x000fea0003800000 */
.L_x_397:
[----:B------:R-:W-:Y:S01]  /*9fe0*/  @!P3 IMAD R79, R79, R17, R2 ;  /* 0x000000114f4fb224 */ /* 0x000fe200078e0202 */
[----:B------:R-:W-:Y:S04]  /*9ff0*/  BSSY B1, `(.L_x_399) ;  /* 0x0000006000017945 */ /* 0x000fe80003800000 */
[----:B------:R0:W-:Y:S01]  /*a000*/  @!P3 STG.E.U8 desc[UR36][R8.64+0x69], R79 ;  /* 0x0000694f0800b986 */ /* 0x0001e2000c101124 */
[----:B------:R-:W-:Y:S05]  /*a010*/  @P5 BRA `(.L_x_400) ;  /* 0x00000000000c5947 */ /* 0x000fea0003800000 */
[----:B------:R-:W0:Y:S02]  /*a020*/  LDG.E.U8 R16, desc[UR36][R4.64+0x70] ;  /* 0x0000702404107981 */ /* 0x000e24000c1e1100 */
[----:B0-----:R-:W-:-:S05]  /*a030*/  PRMT R3, R16, 0x8880, RZ ;  /* 0x0000888010037816 */ /* 0x001fca00000000ff */
[----:B------:R-:W-:-:S07]  /*a040*/  IMAD R2, R3, R18, RZ ;  /* 0x0000001203027224 */ /* 0x000fce00078e02ff */
.L_x_400:
[----:B------:R-:W-:Y:S05]  /*a050*/  BSYNC B1 ;  /* 0x0000000000017941 */ /* 0x000fea0003800000 */
.L_x_399:
[----:B0-----:R-:W-:Y:S01]  /*a060*/  @!P5 IMAD R3, R80, R17, R2 ;  /* 0x000000115003d224 */ /* 0x001fe200078e0202 */
[----:B------:R-:W-:Y:S04]  /*a070*/  BSSY B1, `(.L_x_401) ;  /* 0x0000006000017945 */ /* 0x000fe80003800000 */
[----:B------:R0:W-:Y:S01]  /*a080*/  @!P5 STG.E.U8 desc[UR36][R6.64+0x70], R3 ;  /* 0x000070030600d986 */ /* 0x0001e2000c101124 */
[----:B------:R-:W-:Y:S05]  /*a090*/  @P1 BRA `(.L_x_402) ;  /* 0x00000000000c1947 */ /* 0x000fea0003800000 */
[----:B------:R-:W0:Y:S02]  /*a0a0*/  LDG.E.U8 R16, desc[UR36][R4.64+0x71] ;  /* 0x0000712404107981 */ /* 0x000e24000c1e1100 */
[----:B0-----:R-:W-:-:S05]  /*a0b0*/  PRMT R3, R16, 0x8880, RZ ;  /* 0x0000888010037816 */ /* 0x001fca00000000ff */
[----:B------:R-:W-:-:S07]  /*a0c0*/  IMAD R2, R3, R18, RZ ;  /* 0x0000001203027224 */ /* 0x000fce00078e02ff */
.L_x_402:
[----:B------:R-:W-:Y:S05]  /*a0d0*/  BSYNC B1 ;  /* 0x0000000000017941 */ /* 0x000fea0003800000 */
.L_x_401:
        /* <DEDUP_REMOVED lines=11> */
.L_x_404:
[----:B------:R-:W-:Y:S05]  /*a190*/  BSYNC B1 ;  /* 0x0000000000017941 */ /* 0x000fea0003800000 */
.L_x_403:
[----:B0-----:R-:W-:Y:S01]  /*a1a0*/  @!P4 IMAD R3, R82, R17, R2 ;  /* 0x000000115203c224 */ /* 0x001fe200078e0202 */
[----:B------:R-:W-:Y:S04]  /*a1b0*/  BSSY B1, `(.L_x_405) ;  /* 0x0000006000017945 */ /* 0x000fe80003800000 */
[----:B------:R0:W-:Y:S01]  /*a1c0*/  @!P4 STG.E.U8 desc[UR36][R8.64+0x70], R3 ;  /* 0x000070030800c986 */ /* 0x0001e2000c101124 */
[----:B------:R-:W-:Y:S05]  /*a1d0*/  @P3 BRA `(.L_x_406) ;  /* 0x00000000000c3947 */ /* 0x000fea0003800000 */
[----:B------:R-:W0:Y:S02]  /*a1e0*/  LDG.E.U8 R16, desc[UR36][R152.64+0x71] ;  /* 0x0000712498107981 */ /* 0x000e24000c1e1100 */
[----:B0-----:R-:W-:-:S05]  /*a1f0*/  PRMT R3, R16, 0x8880, RZ ;  /* 0x0000888010037816 */ /* 0x001fca00000000ff */
[----:B------:R-:W-:-:S07]  /*a200*/  IMAD R2, R3, R18, RZ ;  /* 0x0000001203027224 */ /* 0x000fce00078e02ff */
.L_x_406:
[----:B------:R-:W-:Y:S05]  /*a210*/  BSYNC B1 ;  /* 0x0000000000017941 */ /* 0x000fea0003800000 */
.L_x_405:
[----:B------:R-:W-:Y:S01]  /*a220*/  @!P3 IMAD R83, R83, R17, R2 ;  /* 0x000000115353b224 */ /* 0x000fe200078e0202 */
[----:B------:R-:W-:Y:S04]  /*a230*/  BSSY B1, `(.L_x_407) ;  /* 0x0000006000017945 */ /* 0x000fe80003800000 */
[----:B------:R0:W-:Y:S01]  /*a240*/  @!P3 STG.E.U8 desc[UR36][R8.64+0x71], R83 ;  /* 0x000071530800b986 */ /* 0x0001e2000c101124 */
[----:B------:R-:W-:Y:S05]  /*a250*/  @P5 BRA `(.L_x_408) ;  /* 0x00000000000c5947 */ /* 0x000fea0003800000 */
[----:B------:R-:W0:Y:S02]  /*a260*/  LDG.E.U8 R16, desc[UR36][R4.64+0x78] ;  /* 0x0000782404107981 */ /* 0x000e24000c1e1100 */
[----:B0-----:R-:W-:-:S05]  /*a270*/  PRMT R3, R16, 0x8880, RZ ;  /* 0x0000888010037816 */ /* 0x001fca00000000ff */
[----:B------:R-:W-:-:S07]  /*a280*/  IMAD R2, R3, R18, RZ ;  /* 0x0000001203027224 */ /* 0x000fce00078e02ff */
.L_x_408:
[----:B------:R-:W-:Y:S05]  /*a290*/  BSYNC B1 ;  /* 0x0000000000017941 */ /* 0x000fea0003800000 */
.L_x_407:
[----:B0-----:R-:W-:Y:S01]  /*a2a0*/  @!P5 IMAD R3, R84, R17, R2 ;  /* 0x000000115403d224 */ /* 0x001fe200078e0202 */
[----:B------:R-:W-:Y:S04]  /*a2b0*/  BSSY B1, `(.L_x_409) ;  /* 0x0000006000017945 */ /* 0x000fe80003800000 */
[----:B------:R0:W-:Y:S01]  /*a2c0*/  @!P5 STG.E.U8 desc[UR36][R6.64+0x78], R3 ;  /* 0x000078030600d986 */ /* 0x0001e2000c101124 */
[----:B------:R-:W-:Y:S05]  /*a2d0*/  @P1 BRA `(.L_x_410) ;  /* 0x00000000000c1947 */ /* 0x000fea0003800000 */
[----:B------:R-:W0:Y:S02]  /*a2e0*/  LDG.E.U8 R16, desc[UR36][R4.64+0x79] ;  /* 0x0000792404107981 */ /* 0x000e24000c1e1100 */
[----:B0-----:R-:W-:-:S05]  /*a2f0*/  PRMT R3, R16, 0x8880, RZ ;  /* 0x0000888010037816 */ /* 0x001fca00000000ff */
[----:B------:R-:W-:-:S07]  /*a300*/  IMAD R2, R3, R18, RZ ;  /* 0x0000001203027224 */ /* 0x000fce00078e02ff */
.L_x_410:
[----:B------:R-:W-:Y:S05]  /*a310*/  BSYNC B1 ;  /* 0x0000000000017941 */ /* 0x000fea0003800000 */
.L_x_409:
        /* <DEDUP_REMOVED lines=11> */
.L_x_412:
[----:B------:R-:W-:Y:S05]  /*a3d0*/  BSYNC B1 ;  /* 0x0000000000017941 */ /* 0x000fea0003800000 */
.L_x_411:
[----:B0-----:R-:W-:Y:S01]  /*a3e0*/  @!P4 IMAD R3, R86, R17, R2 ;  /* 0x000000115603c224 */ /* 0x001fe200078e0202 */
[----:B------:R-:W-:Y:S04]  /*a3f0*/  BSSY B1, `(.L_x_413) ;  /* 0x0000006000017945 */ /* 0x000fe80003800000 */
[----:B------:R0:W-:Y:S01]  /*a400*/  @!P4 STG.E.U8 desc[UR36][R8.64+0x78], R3 ;  /* 0x000078030800c986 */ /* 0x0001e2000c101124 */
[----:B------:R-:W-:Y:S05]  /*a410*/  @P3 BRA `(.L_x_414) ;  /* 0x00000000000c3947 */ /* 0x000fea0003800000 */
[----:B------:R-:W0:Y:S02]  /*a420*/  LDG.E.U8 R16, desc[UR36][R152.64+0x79] ;  /* 0x0000792498107981 */ /* 0x000e24000c1e1100 */
[----:B0-----:R-:W-:-:S05]  /*a430*/  PRMT R3, R16, 0x8880, RZ ;  /* 0x0000888010037816 */ /* 0x001fca00000000ff */
[----:B------:R-:W-:-:S07]  /*a440*/  IMAD R2, R3, R18, RZ ;  /* 0x0000001203027224 */ /* 0x000fce00078e02ff */
.L_x_414:
[----:B------:R-:W-:Y:S05]  /*a450*/  BSYNC B1 ;  /* 0x0000000000017941 */ /* 0x000fea0003800000 */
.L_x_413:
[----:B------:R-:W-:Y:S01]  /*a460*/  @!P3 IMAD R87, R87, R17, R2 ;  /* 0x000000115757b224 */ /* 0x000fe200078e0202 */
[----:B------:R-:W-:Y:S04]  /*a470*/  BSSY B1, `(.L_x_415) ;  /* 0x0000006000017945 */ /* 0x000fe80003800000 */
[----:B------:R0:W-:Y:S01]  /*a480*/  @!P3 STG.E.U8 desc[UR36][R8.64+0x79], R87 ;  /* 0x000079570800b986 */ /* 0x0001e2000c101124 */
[----:B------:R-:W-:Y:S05]  /*a490*/  @P5 BRA `(.L_x_416) ;  /* 0x00000000000c5947 */ /* 0x000fea0003800000 */
[----:B------:R-:W0:Y:S02]  /*a4a0*/  LDG.E.U8 R16, desc[UR36][R4.64+0x80] ;  /* 0x0000802404107981 */ /* 0x000e24000c1e1100 */
[----:B0-----:R-:W-:-:S05]  /*a4b0*/  PRMT R3, R16, 0x8880, RZ ;  /* 0x0000888010037816 */ /* 0x001fca00000000ff */
[----:B------:R-:W-:-:S07]  /*a4c0*/  IMAD R2, R3, R18, RZ ;  /* 0x0000001203027224 */ /* 0x000fce00078e02ff */
.L_x_416:
[----:B------:R-:W-:Y:S05]  /*a4d0*/  BSYNC B1 ;  /* 0x0000000000017941 */ /* 0x000fea0003800000 */
.L_x_415:
[----:B0-----:R-:W-:Y:S01]  /*a4e0*/  @!P5 IMAD R3, R88, R17, R2 ;  /* 0x000000115803d224 */ /* 0x001fe200078e0202 */
[----:B------:R-:W-:Y:S04]  /*a4f0*/  BSSY B1, `(.L_x_417) ;  /* 0x0000006000017945 */ /* 0x000fe80003800000 */
[----:B------:R0:W-:Y:S01]  /*a500*/  @!P5 STG.E.U8 desc[UR36][R6.64+0x80], R3 ;  /* 0x000080030600d986 */ /* 0x0001e2000c101124 */
[----:B------:R-:W-:Y:S05]  /*a510*/  @P1 BRA `(.L_x_418) ;  /* 0x00000000000c1947 */ /* 0x000fea0003800000 */
[----:B------:R-:W0:Y:S02]  /*a520*/  LDG.E.U8 R16, desc[UR36][R4.64+0x81] ;  /* 0x0000812404107981 */ /* 0x000e24000c1e1100 */
[----:B0-----:R-:W-:-:S05]  /*a530*/  PRMT R3, R16, 0x8880, RZ ;  /* 0x0000888010037816 */ /* 0x001fca00000000ff */
[----:B------:R-:W-:-:S07]  /*a540*/  IMAD R2, R3, R18, RZ ;  /* 0x0000001203027224 */ /* 0x000fce00078e02ff */
.L_x_418:
[----:B------:R-:W-:Y:S05]  /*a550*/  BSYNC B1 ;  /* 0x0000000000017941 */ /* 0x000fea0003800000 */
.L_x_417:
        /* <DEDUP_REMOVED lines=11> */
.L_x_420:
[----:B------:R-:W-:Y:S05]  /*a610*/  BSYNC B1 ;  /* 0x0000000000017941 */ /* 0x000fea0003800000 */
.L_x_419:
[----:B0-----:R-:W-:Y:S01]  /*a620*/  @!P4 IMAD R3, R90, R17, R2 ;  /* 0x000000115a03c224 */ /* 0x001fe200078e0202 */
[----:B------:R-:W-:Y:S04]  /*a630*/  BSSY B1, `(.L_x_421) ;  /* 0x0000006000017945 */ /* 0x000fe80003800000 */
[----:B------:R0:W-:Y:S01]  /*a640*/  @!P4 STG.E.U8 desc[UR36][R8.64+0x80], R3 ;  /* 0x000080030800c986 */ /* 0x0001e2000c101124 */
[----:B------:R-:W-:Y:S05]  /*a650*/  @P3 BRA `(.L_x_422) ;  /* 0x00000000000c3947 */ /* 0x000fea0003800000 */
[----:B------:R-:W0:Y:S02]  /*a660*/  LDG.E.U8 R16, desc[UR36][R152.64+0x81] ;  /* 0x0000812498107981 */ /* 0x000e24000c1e1100 */
[----:B0-----:R-:W-:-:S05]  /*a670*/  PRMT R3, R16, 0x8880, RZ ;  /* 0x0000888010037816 */ /* 0x001fca00000000ff */
[----:B------:R-:W-:-:S07]  /*a680*/  IMAD R2, R3, R18, RZ ;  /* 0x0000001203027224 */ /* 0x000fce00078e02ff */
.L_x_422:
[----:B------:R-:W-:Y:S05]  /*a690*/  BSYNC B1 ;  /* 0x0000000000017941 */ /* 0x000fea0003800000 */
.L_x_421:
[----:B------:R-:W-:Y:S01]  /*a6a0*/  @!P3 IMAD R91, R91, R17, R2 ;  /* 0x000000115b5bb224 */ /* 0x000fe200078e0202 */
[----:B------:R-:W-:Y:S04]  /*a6b0*/  BSSY B1, `(.L_x_423) ;  /* 0x0000006000017945 */ /* 0x000fe80003800000 */
[----:B------:R0:W-:Y:S01]  /*a6c0*/  @!P3 STG.E.U8 desc[UR36][R8.64+0x81], R91 ;  /* 0x0000815b0800b986 */ /* 0x0001e2000c101124 */
[----:B------:R-:W-:Y:S05]  /*a6d0*/  @P5 BRA `(.L_x_424) ;  /* 0x00000000000c5947 */ /* 0x000fea0003800000 */
[----:B------:R-:W0:Y:S02]  /*a6e0*/  LDG.E.U8 R16, desc[UR36][R4.64+0x88] ;  /* 0x0000882404107981 */ /* 0x000e24000c1e1100 */
[----:B0-----:R-:W-:-:S05]  /*a6f0*/  PRMT R3, R16, 0x8880, RZ ;  /* 0x0000888010037816 */ /* 0x001fca00000000ff */
[----:B------:R-:W-:-:S07]  /*a700*/  IMAD R2, R3, R18, RZ ;  /* 0x0000001203027224 */ /* 0x000fce00078e02ff */
.L_x_424:
[----:B------:R-:W-:Y:S05]  /*a710*/  BSYNC B1 ;  /* 0x0000000000017941 */ /* 0x000fea0003800000 */
.L_x_423:
[----:B0-----:R-:W-:Y:S01]  /*a720*/  @!P5 IMAD R3, R92, R17, R2 ;  /* 0x000000115c03d224 */ /* 0x001fe200078e0202 */
[----:B------:R-:W-:Y:S04]  /*a730*/  BSSY B1, `(.L_x_425) ;  /* 0x0000006000017945 */ /* 0x000fe80003800000 */
[----:B------:R0:W-:Y:S01]  /*a740*/  @!P5 STG.E.U8 desc[UR36][R6.64+0x88], R3 ;  /* 0x000088030600d986 */ /* 0x0001e2000c101124 */
[----:B------:R-:W-:Y:S05]  /*a750*/  @P1 BRA `(.L_x_426) ;  /* 0x00000000000c1947 */ /* 0x000fea0003800000 */
[----:B------:R-:W0:Y:S02]  /*a760*/  LDG.E.U8 R16, desc[UR36][R4.64+0x89] ;  /* 0x0000892404107981 */ /* 0x000e24000c1e1100 */
[----:B0-----:R-:W-:-:S05]  /*a770*/  PRMT R3, R16, 0x8880, RZ ;  /* 0x0000888010037816 */ /* 0x001fca00000000ff */
[----:B------:R-:W-:-:S07]  /*a780*/  IMAD R2, R3, R18, RZ ;  /* 0x0000001203027224 */ /* 0x000fce00078e02ff */
.L_x_426:
[----:B------:R-:W-:Y:S05]  /*a790*/  BSYNC B1 ;  /* 0x0000000000017941 */ /* 0x000fea0003800000 */
.L_x_425:
        /* <DEDUP_REMOVED lines=11> */
.L_x_428:
[----:B------:R-:W-:Y:S05]  /*a850*/  BSYNC B1 ;  /* 0x0000000000017941 */ /* 0x000fea0003800000 */
.L_x_427:
[----:B0-----:R-:W-:Y:S01]  /*a860*/  @!P4 IMAD R3, R94, R17, R2 ;  /* 0x000000115e03c224 */ /* 0x001fe200078e0202 */
[----:B------:R-:W-:Y:S04]  /*a870*/  BSSY B1, `(.L_x_429) ;  /* 0x0000006000017945 */ /* 0x000fe80003800000 */
[----:B------:R0:W-:Y:S01]  /*a880*/  @!P4 STG.E.U8 desc[UR36][R8.64+0x88], R3 ;  /* 0x000088030800c986 */ /* 0x0001e2000c101124 */
[----:B------:R-:W-:Y:S05]  /*a890*/  @P3 BRA `(.L_x_430) ;  /* 0x00000000000c3947 */ /* 0x000fea0003800000 */
[----:B------:R-:W0:Y:S02]  /*a8a0*/  LDG.E.U8 R16, desc[UR36][R152.64+0x89] ;  /* 0x0000892498107981 */ /* 0x000e24000c1e1100 */
[----:B0-----:R-:W-:-:S05]  /*a8b0*/  PRMT R3, R16, 0x8880, RZ ;  /* 0x0000888010037816 */ /* 0x001fca00000000ff */
[----:B------:R-:W-:-:S07]  /*a8c0*/  IMAD R2, R3, R18, RZ ;  /* 0x0000001203027224 */ /* 0x000fce00078e02ff */
.L_x_430:
[----:B------:R-:W-:Y:S05]  /*a8d0*/  BSYNC B1 ;  /* 0x0000000000017941 */ /* 0x000fea0003800000 */
.L_x_429:
[----:B------:R-:W-:Y:S01]  /*a8e0*/  @!P3 IMAD R95, R95, R17, R2 ;  /* 0x000000115f5fb224 */ /* 0x000fe200078e0202 */
[----:B------:R-:W-:Y:S04]  /*a8f0*/  BSSY B1, `(.L_x_431) ;  /* 0x0000006000017945 */ /* 0x000fe80003800000 */
[----:B------:R0:W-:Y:S01]  /*a900*/  @!P3 STG.E.U8 desc[UR36][R8.64+0x89], R95 ;  /* 0x0000895f0800b986 */ /* 0x0001e2000c101124 */
[----:B------:R-:W-:Y:S05]  /*a910*/  @P5 BRA `(.L_x_432) ;  /* 0x00000000000c5947 */ /* 0x000fea0003800000 */
[----:B------:R-:W0:Y:S02]  /*a920*/  LDG.E.U8 R16, desc[UR36][R4.64+0x90] ;  /* 0x0000902404107981 */ /* 0x000e24000c1e1100 */
[----:B0-----:R-:W-:-:S05]  /*a930*/  PRMT R3, R16, 0x8880, RZ ;  /* 0x0000888010037816 */ /* 0x001fca00000000ff */
[----:B------:R-:W-:-:S07]  /*a940*/  IMAD R2, R3, R18, RZ ;  /* 0x0000001203027224 */ /* 0x000fce00078e02ff */
.L_x_432:
[----:B------:R-:W-:Y:S05]  /*a950*/  BSYNC B1 ;  /* 0x0000000000017941 */ /* 0x000fea0003800000 */
.L_x_431:
[----:B0-----:R-:W-:Y:S01]  /*a960*/  @!P5 IMAD R3, R96, R17, R2 ;  /* 0x000000116003d224 */ /* 0x001fe200078e0202 */
[----:B------:R-:W-:Y:S04]  /*a970*/  BSSY B1, `(.L_x_433) ;  /* 0x0000006000017945 */ /* 0x000fe80003800000 */
[----:B------:R0:W-:Y:S01]  /*a980*/  @!P5 STG.E.U8 desc[UR36][R6.64+0x90], R3 ;  /* 0x000090030600d986 */ /* 0x0001e2000c101124 */
[----:B------:R-:W-:Y:S05]  /*a990*/  @P1 BRA `(.L_x_434) ;  /* 0x00000000000c1947 */ /* 0x000fea0003800000 */
[----:B------:R-:W0:Y:S02]  /*a9a0*/  LDG.E.U8 R16, desc[UR36][R4.64+0x91] ;  /* 0x0000912404107981 */ /* 0x000e24000c1e1100 */
[----:B0-----:R-:W-:-:S05]  /*a9b0*/  PRMT R3, R16, 0x8880, RZ ;  /* 0x0000888010037816 */ /* 0x001fca00000000ff */
[----:B------:R-:W-:-:S07]  /*a9c0*/  IMAD R2, R3, R18, RZ ;  /* 0x0000001203027224 */ /* 0x000fce00078e02ff */
.L_x_434:
[----:B------:R-:W-:Y:S05]  /*a9d0*/  BSYNC B1 ;  /* 0x0000000000017941 */ /* 0x000fea0003800000 */
.L_x_433:
        /* <DEDUP_REMOVED lines=11> */
.L_x_436:
[----:B------:R-:W-:Y:S05]  /*aa90*/  BSYNC B1 ;  /* 0x0000000000017941 */ /* 0x000fea0003800000 */
.L_x_435:
[----:B0-----:R-:W-:Y:S01]  /*aaa0*/  @!P4 IMAD R3, R98, R17, R2 ;  /* 0x000000116203c224 */ /* 0x001fe200078e0202 */
[----:B------:R-:W-:Y:S04]  /*aab0*/  BSSY B1, `(.L_x_437) ;  /* 0x0000006000017945 */ /* 0x000fe80003800000 */
[----:B------:R0:W-:Y:S01]  /*aac0*/  @!P4 STG.E.U8 desc[UR36][R8.64+0x90], R3 ;  /* 0x000090030800c986 */ /* 0x0001e2000c101124 */
[----:B------:R-:W-:Y:S05]  /*aad0*/  @P3 BRA `(.L_x_438) ;  /* 0x00000000000c3947 */ /* 0x000fea0003800000 */
[----:B------:R-:W0:Y:S02]  /*aae0*/  LDG.E.U8 R16, desc[UR36][R152.64+0x91] ;  /* 0x0000912498107981 */ /* 0x000e24000c1e1100 */
[----:B0-----:R-:W-:-:S05]  /*aaf0*/  PRMT R3, R16, 0x8880, RZ ;  /* 0x0000888010037816 */ /* 0x001fca00000000ff */
[----:B------:R-:W-:-:S07]  /*ab00*/  IMAD R2, R3, R18, RZ ;  /* 0x0000001203027224 */ /* 0x000fce00078e02ff */
.L_x_438:
[----:B------:R-:W-:Y:S05]  /*ab10*/  BSYNC B1 ;  /* 0x0000000000017941 */ /* 0x000fea0003800000 */
.L_x_437:
[----:B------:R-:W-:Y:S01]  /*ab20*/  @!P3 IMAD R99, R99, R17, R2 ;  /* 0x000000116363b224 */ /* 0x000fe200078e0202 */
[----:B------:R-:W-:Y:S04]  /*ab30*/  BSSY B1, `(.L_x_439) ;  /* 0x0000006000017945 */ /* 0x000fe80003800000 */
[----:B------:R0:W-:Y:S01]  /*ab40*/  @!P3 STG.E.U8 desc[UR36][R8.64+0x91], R99 ;  /* 0x000091630800b986 */ /* 0x0001e2000c101124 */
[----:B------:R-:W-:Y:S05]  /*ab50*/  @P5 BRA `(.L_x_440) ;  /* 0x00000000000c5947 */ /* 0x000fea0003800000 */
[----:B------:R-:W0:Y:S02]  /*ab60*/  LDG.E.U8 R16, desc[UR36][R4.64+0x98] ;  /* 0x0000982404107981 */ /* 0x000e24000c1e1100 */
[----:B0-----:R-:W-:-:S05]  /*ab70*/  PRMT R3, R16, 0x8880, RZ ;  /* 0x0000888010037816 */ /* 0x001fca00000000ff */
[----:B------:R-:W-:-:S07]  /*ab80*/  IMAD R2, R3, R18, RZ ;  /* 0x0000001203027224 */ /* 0x000fce00078e02ff */
.L_x_440:
[----:B------:R-:W-:Y:S05]  /*ab90*/  BSYNC B1 ;  /* 0x0000000000017941 */ /* 0x000fea0003800000 */
.L_x_439:
[----:B0-----:R-:W-:Y:S01]  /*aba0*/  @!P5 IMAD R3, R100, R17, R2 ;  /* 0x000000116403d224 */ /* 0x001fe200078e0202 */
[----:B------:R-:W-:Y:S04]  /*abb0*/  BSSY B1, `(.L_x_441) ;  /* 0x0000006000017945 */ /* 0x000fe80003800000 */
[----:B------:R0:W-:Y:S01]  /*abc0*/  @!P5 STG.E.U8 desc[UR36][R6.64+0x98], R3 ;  /* 0x000098030600d986 */ /* 0x0001e2000c101124 */
[----:B------:R-:W-:Y:S05]  /*abd0*/  @P1 BRA `(.L_x_442) ;  /* 0x00000000000c1947 */ /* 0x000fea0003800000 */
[----:B------:R-:W0:Y:S02]  /*abe0*/  LDG.E.U8 R16, desc[UR36][R4.64+0x99] ;  /* 0x0000992404107981 */ /* 0x000e24000c1e1100 */
[----:B0-----:R-:W-:-:S05]  /*abf0*/  PRMT R3, R16, 0x8880, RZ ;  /* 0x0000888010037816 */ /* 0x001fca00000000ff */
[----:B------:R-:W-:-:S07]  /*ac00*/  IMAD R2, R3, R18, RZ ;  /* 0x0000001203027224 */ /* 0x000fce00078e02ff */
.L_x_442:
[----:B------:R-:W-:Y:S05]  /*ac10*/  BSYNC B1 ;  /* 0x0000000000017941 */ /* 0x000fea0003800000 */
.L_x_441:
        /* <DEDUP_REMOVED lines=11> */
.L_x_444:
[----:B------:R-:W-:Y:S05]  /*acd0*/  BSYNC B1 ;  /* 0x0000000000017941 */ /* 0x000fea0003800000 */
.L_x_443:
[----:B0-----:R-:W-:Y:S01]  /*ace0*/  @!P4 IMAD R3, R102, R17, R2 ;  /* 0x000000116603c224 */ /* 0x001fe200078e0202 */
[----:B------:R-:W-:Y:S04]  /*acf0*/  BSSY B1, `(.L_x_445) ;  /* 0x0000006000017945 */ /* 0x000fe80003800000 */
[----:B------:R0:W-:Y:S01]  /*ad00*/  @!P4 STG.E.U8 desc[UR36][R8.64+0x98], R3 ;  /* 0x000098030800c986 */ /* 0x0001e2000c101124 */
[----:B------:R-:W-:Y:S05]  /*ad10*/  @P3 BRA `(.L_x_446) ;  /* 0x00000000000c3947 */ /* 0x000fea0003800000 */
[----:B------:R-:W0:Y:S02]  /*ad20*/  LDG.E.U8 R16, desc[UR36][R152.64+0x99] ;  /* 0x0000992498107981 */ /* 0x000e24000c1e1100 */
[----:B0-----:R-:W-:-:S05]  /*ad30*/  PRMT R3, R16, 0x8880, RZ ;  /* 0x0000888010037816 */ /* 0x001fca00000000ff */
[----:B------:R-:W-:-:S07]  /*ad40*/  IMAD R2, R3, R18, RZ ;  /* 0x0000001203027224 */ /* 0x000fce00078e02ff */
.L_x_446:
[----:B------:R-:W-:Y:S05]  /*ad50*/  BSYNC B1 ;  /* 0x0000000000017941 */ /* 0x000fea0003800000 */
.L_x_445:
[----:B------:R-:W-:Y:S01]  /*ad60*/  @!P3 IMAD R103, R103, R17, R2 ;  /* 0x000000116767b224 */ /* 0x000fe200078e0202 */
[----:B------:R-:W-:Y:S04]  /*ad70*/  BSSY B1, `(.L_x_447) ;  /* 0x0000006000017945 */ /* 0x000fe80003800000 */
[----:B------:R0:W-:Y:S01]  /*ad80*/  @!P3 STG.E.U8 desc[UR36][R8.64+0x99], R103 ;  /* 0x000099670800b986 */ /* 0x0001e2000c101124 */
[----:B------:R-:W-:Y:S05]  /*ad90*/  @P5 BRA `(.L_x_448) ;  /* 0x00000000000c5947 */ /* 0x000fea0003800000 */
[----:B------:R-:W0:Y:S02]  /*ada0*/  LDG.E.U8 R16, desc[UR36][R4.64+0xa0] ;  /* 0x0000a02404107981 */ /* 0x000e24000c1e1100 */
[----:B0-----:R-:W-:-:S05]  /*adb0*/  PRMT R3, R16, 0x8880, RZ ;  /* 0x0000888010037816 */ /* 0x001fca00000000ff */
[----:B------:R-:W-:-:S07]  /*adc0*/  IMAD R2, R3, R18, RZ ;  /* 0x0000001203027224 */ /* 0x000fce00078e02ff */
.L_x_448:
[----:B------:R-:W-:Y:S05]  /*add0*/  BSYNC B1 ;  /* 0x0000000000017941 */ /* 0x000fea0003800000 */
.L_x_447:
[----:B0-----:R-:W-:Y:S01]  /*ade0*/  @!P5 IMAD R3, R104, R17, R2 ;  /* 0x000000116803d224 */ /* 0x001fe200078e0202 */
[----:B------:R-:W-:Y:S04]  /*adf0*/  BSSY B1, `(.L_x_449) ;  /* 0x0000006000017945 */ /* 0x000fe80003800000 */
[----:B------:R0:W-:Y:S01]  /*ae00*/  @!P5 STG.E.U8 desc[UR36][R6.64+0xa0], R3 ;  /* 0x0000a0030600d986 */ /* 0x0001e2000c101124 */
[----:B------:R-:W-:Y:S05]  /*ae10*/  @P1 BRA `(.L_x_450) ;  /* 0x00000000000c1947 */ /* 0x000fea0003800000 */
[----:B------:R-:W0:Y:S02]  /*ae20*/  LDG.E.U8 R16, desc[UR36][R4.64+0xa1] ;  /* 0x0000a12404107981 */ /* 0x000e24000c1e1100 */
[----:B0-----:R-:W-:-:S05]  /*ae30*/  PRMT R3, R16, 0x8880, RZ ;  /* 0x0000888010037816 */ /* 0x001fca00000000ff */
[----:B------:R-:W-:-:S07]  /*ae40*/  IMAD R2, R3, R18, RZ ;  /* 0x0000001203027224 */ /* 0x000fce00078e02ff */
.L_x_450:
[----:B------:R-:W-:Y:S05]  /*ae50*/  BSYNC B1 ;  /* 0x0000000000017941 */ /* 0x000fea0003800000 */
.L_x_449:
        /* <DEDUP_REMOVED lines=11> */
.L_x_452:
[----:B------:R-:W-:Y:S05]  /*af10*/  BSYNC B1 ;  /* 0x0000000000017941 */ /* 0x000fea0003800000 */
.L_x_451:
[----:B0-----:R-:W-:Y:S01]  /*af20*/  @!P4 IMAD R3, R106, R17, R2 ;  /* 0x000000116a03c224 */ /* 0x001fe200078e0202 */
[----:B------:R-:W-:Y:S04]  /*af30*/  BSSY B1, `(.L_x_453) ;  /* 0x0000006000017945 */ /* 0x000fe80003800000 */
[----:B------:R0:W-:Y:S01]  /*af40*/  @!P4 STG.E.U8 desc[UR36][R8.64+0xa0], R3 ;  /* 0x0000a0030800c986 */ /* 0x0001e2000c101124 */
[----:B------:R-:W-:Y:S05]  /*af50*/  @P3 BRA `(.L_x_454) ;  /* 0x00000000000c3947 */ /* 0x000fea0003800000 */
[----:B------:R-:W0:Y:S02]  /*af60*/  LDG.E.U8 R16, desc[UR36][R152.64+0xa1] ;  /* 0x0000a12498107981 */ /* 0x000e24000c1e1100 */
[----:B0-----:R-:W-:-:S05]  /*af70*/  PRMT R3, R16, 0x8880, RZ ;  /* 0x0000888010037816 */ /* 0x001fca00000000ff */
[----:B------:R-:W-:-:S07]  /*af80*/  IMAD R2, R3, R18, RZ ;  /* 0x0000001203027224 */ /* 0x000fce00078e02ff */
.L_x_454:
[----:B------:R-:W-:Y:S05]  /*af90*/  BSYNC B1 ;  /* 0x0000000000017941 */ /* 0x000fea0003800000 */
.L_x_453:
[----:B------:R-:W-:Y:S01]  /*afa0*/  @!P3 IMAD R107, R107, R17, R2 ;  /* 0x000000116b6bb224 */ /* 0x000fe200078e0202 */
[----:B------:R-:W-:Y:S04]  /*afb0*/  BSSY B1, `(.L_x_455) ;  /* 0x0000006000017945 */ /* 0x000fe80003800000 */
[----:B------:R0:W-:Y:S01]  /*afc0*/  @!P3 STG.E.U8 desc[UR36][R8.64+0xa1], R107 ;  /* 0x0000a16b0800b986 */ /* 0x0001e2000c101124 */
[----:B------:R-:W-:Y:S05]  /*afd0*/  @P5 BRA `(.L_x_456) ;  /* 0x00000000000c5947 */ /* 0x000fea0003800000 */
[----:B------:R-:W0:Y:S02]  /*afe0*/  LDG.E.U8 R16, desc[UR36][R4.64+0xa8] ;  /* 0x0000a82404107981 */ /* 0x000e24000c1e1100 */
[----:B0-----:R-:W-:-:S05]  /*aff0*/  PRMT R3, R16, 0x8880, RZ ;  /* 0x0000888010037816 */ /* 0x001fca00000000ff */
[----:B------:R-:W-:-:S07]  /*b000*/  IMAD R2, R3, R18, RZ ;  /* 0x0000001203027224 */ /* 0x000fce00078e02ff */
.L_x_456:
[----:B------:R-:W-:Y:S05]  /*b010*/  BSYNC B1 ;  /* 0x0000000000017941 */ /* 0x000fea0003800000 */
.L_x_455:
[----:B0-----:R-:W-:Y:S01]  /*b020*/  @!P5 IMAD R3, R108, R17, R2 ;  /* 0x000000116c03d224 */ /* 0x001fe200078e0202 */
[----:B------:R-:W-:Y:S04]  /*b030*/  BSSY B1, `(.L_x_457) ;  /* 0x0000006000017945 */ /* 0x000fe80003800000 */
[----:B------:R0:W-:Y:S01]  /*b040*/  @!P5 STG.E.U8 desc[UR36][R6.64+0xa8], R3 ;  /* 0x0000a8030600d986 */ /* 0x0001e2000c101124 */
[----:B------:R-:W-:Y:S05]  /*b050*/  @P1 BRA `(.L_x_458) ;  /* 0x00000000000c1947 */ /* 0x000fea0003800000 */
[----:B------:R-:W0:Y:S02]  /*b060*/  LDG.E.U8 R16, desc[UR36][R4.64+0xa9] ;  /* 0x0000a92404107981 */ /* 0x000e24000c1e1100 */
[----:B0-----:R-:W-:-:S05]  /*b070*/  PRMT R3, R16, 0x8880, RZ ;  /* 0x0000888010037816 */ /* 0x001fca00000000ff */
[----:B------:R-:W-:-:S07]  /*b080*/  IMAD R2, R3, R18, RZ ;  /* 0x0000001203027224 */ /* 0x000fce00078e02ff */
.L_x_458:
[----:B------:R-:W-:Y:S05]  /*b090*/  BSYNC B1 ;  /* 0x0000000000017941 */ /* 0x000fea0003800000 */
.L_x_457:
        /* <DEDUP_REMOVED lines=11> */
.L_x_460:
[----:B------:R-:W-:Y:S05]  /*b150*/  BSYNC B1 ;  /* 0x0000000000017941 */ /* 0x000fea0003800000 */
.L_x_459:
[----:B0-----:R-:W-:Y:S01]  /*b160*/  @!P4 IMAD R3, R110, R17, R2 ;  /* 0x000000116e03c224 */ /* 0x001fe200078e0202 */
[----:B------:R-:W-:Y:S04]  /*b170*/  BSSY B1, `(.L_x_461) ;  /* 0x0000006000017945 */ /* 0x000fe80003800000 */
[----:B------:R0:W-:Y:S01]  /*b180*/  @!P4 STG.E.U8 desc[UR36][R8.64+0xa8], R3 ;  /* 0x0000a8030800c986 */ /* 0x0001e2000c101124 */
[----:B------:R-:W-:Y:S05]  /*b190*/  @P3 BRA `(.L_x_462) ;  /* 0x00000000000c3947 */ /* 0x000fea0003800000 */
[----:B------:R-:W0:Y:S02]  /*b1a0*/  LDG.E.U8 R16, desc[UR36][R152.64+0xa9] ;  /* 0x0000a92498107981 */ /* 0x000e24000c1e1100 */
[----:B0-----:R-:W-:-:S05]  /*b1b0*/  PRMT R3, R16, 0x8880, RZ ;  /* 0x0000888010037816 */ /* 0x001fca00000000ff */
[----:B------:R-:W-:-:S07]  /*b1c0*/  IMAD R2, R3, R18, RZ ;  /* 0x0000001203027224 */ /* 0x000fce00078e02ff */
.L_x_462:
[----:B------:R-:W-:Y:S05]  /*b1d0*/  BSYNC B1 ;  /* 0x0000000000017941 */ /* 0x000fea0003800000 */
.L_x_461:
[----:B------:R-:W-:Y:S01]  /*b1e0*/  @!P3 IMAD R111, R111, R17, R2 ;  /* 0x000000116f6fb224 */ /* 0x000fe200078e0202 */
[----:B------:R-:W-:Y:S04]  /*b1f0*/  BSSY B1, `(.L_x_463) ;  /* 0x0000006000017945 */ /* 0x000fe80003800000 */
[----:B------:R0:W-:Y:S01]  /*b200*/  @!P3 STG.E.U8 desc[UR36][R8.64+0xa9], R111 ;  /* 0x0000a96f0800b986 */ /* 0x0001e2000c101124 */
[----:B------:R-:W-:Y:S05]  /*b210*/  @P5 BRA `(.L_x_464) ;  /* 0x00000000000c5947 */ /* 0x000fea0003800000 */
[----:B------:R-:W0:Y:S02]  /*b220*/  LDG.E.U8 R16, desc[UR36][R4.64+0xb0] ;  /* 0x0000b02404107981 */ /* 0x000e24000c1e1100 */
[----:B0-----:R-:W-:-:S05]  /*b230*/  PRMT R3, R16, 0x8880, RZ ;  /* 0x0000888010037816 */ /* 0x001fca00000000ff */
[----:B------:R-:W-:-:S07]  /*b240*/  IMAD R2, R3, R18, RZ ;  /* 0x0000001203027224 */ /* 0x000fce00078e02ff */
.L_x_464:
[----:B------:R-:W-:Y:S05]  /*b250*/  BSYNC B1 ;  /* 0x0000000000017941 */ /* 0x000fea0003800000 */
.L_x_463:
[----:B0-----:R-:W-:Y:S01]  /*b260*/  @!P5 IMAD R3, R112, R17, R2 ;  /* 0x000000117003d224 */ /* 0x001fe200078e0202 */
[----:B------:R-:W-:Y:S04]  /*b270*/  BSSY B1, `(.L_x_465) ;  /* 0x0000006000017945 */ /* 0x000fe80003800000 */
[----:B------:R0:W-:Y:S01]  /*b280*/  @!P5 STG.E.U8 desc[UR36][R6.64+0xb0], R3 ;  /* 0x0000b0030600d986 */ /* 0x0001e2000c101124 */
[----:B------:R-:W-:Y:S05]  /*b290*/  @P1 BRA `(.L_x_466) ;  /* 0x00000000000c1947 */ /* 0x000fea0003800000 */
[----:B------:R-:W0:Y:S02]  /*b2a0*/  LDG.E.U8 R16, desc[UR36][R4.64+0xb1] ;  /* 0x0000b12404107981 */ /* 0x000e24000c1e1100 */
[----:B0-----:R-:W-:-:S05]  /*b2b0*/  PRMT R3, R16, 0x8880, RZ ;  /* 0x0000888010037816 */ /* 0x001fca00000000ff */
[----:B------:R-:W-:-:S07]  /*b2c0*/  IMAD R2, R3, R18, RZ ;  /* 0x0000001203027224 */ /* 0x000fce00078e02ff */
.L_x_466:
[----:B------:R-:W-:Y:S05]  /*b2d0*/  BSYNC B1 ;  /* 0x0000000000017941 */ /* 0x000fea0003800000 */
.L_x_465:
        /* <DEDUP_REMOVED lines=11> */
.L_x_468:
[----:B------:R-:W-:Y:S05]  /*b390*/  BSYNC B1 ;  /* 0x0000000000017941 */ /* 0x000fea0003800000 */
.L_x_467:
[----:B0-----:R-:W-:Y:S01]  /*b3a0*/  @!P4 IMAD R3, R114, R17, R2 ;  /* 0x000000117203c224 */ /* 0x001fe200078e0202 */
[----:B------:R-:W-:Y:S04]  /*b3b0*/  BSSY B1, `(.L_x_469) ;  /* 0x0000006000017945 */ /* 0x000fe80003800000 */
[----:B------:R0:W-:Y:S01]  /*b3c0*/  @!P4 STG.E.U8 desc[UR36][R8.64+0xb0], R3 ;  /* 0x0000b0030800c986 */ /* 0x0001e2000c101124 */
[----:B------:R-:W-:Y:S05]  /*b3d0*/  @P3 BRA `(.L_x_470) ;  /* 0x00000000000c3947 */ /* 0x000fea0003800000 */
[----:B------:R-:W0:Y:S02]  /*b3e0*/  LDG.E.U8 R16, desc[UR36][R152.64+0xb1] ;  /* 0x0000b12498107981 */ /* 0x000e24000c1e1100 */
[----:B0-----:R-:W-:-:S05]  /*b3f0*/  PRMT R3, R16, 0x8880, RZ ;  /* 0x0000888010037816 */ /* 0x001fca00000000ff */
[----:B------:R-:W-:-:S07]  /*b400*/  IMAD R2, R3, R18, RZ ;  /* 0x0000001203027224 */ /* 0x000fce00078e02ff */
.L_x_470:
[----:B------:R-:W-:Y:S05]  /*b410*/  BSYNC B1 ;  /* 0x0000000000017941 */ /* 0x000fea0003800000 */
.L_x_469:
[----:B------:R-:W-:Y:S01]  /*b420*/  @!P3 IMAD R115, R115, R17, R2 ;  /* 0x000000117373b224 */ /* 0x000fe200078e0202 */
[----:B------:R-:W-:Y:S04]  /*b430*/  BSSY B1, `(.L_x_471) ;  /* 0x0000006000017945 */ /* 0x000fe80003800000 */
[----:B------:R0:W-:Y:S01]  /*b440*/  @!P3 STG.E.U8 desc[UR36][R8.64+0xb1], R115 ;  /* 0x0000b1730800b986 */ /* 0x0001e2000c101124 */
[----:B------:R-:W-:Y:S05]  /*b450*/  @P5 BRA `(.L_x_472) ;  /* 0x00000000000c5947 */ /* 0x000fea0003800000 */
[----:B------:R-:W0:Y:S02]  /*b460*/  LDG.E.U8 R16, desc[UR36][R4.64+0xb8] ;  /* 0x0000b82404107981 */ /* 0x000e24000c1e1100 */
[----:B0-----:R-:W-:-:S05]  /*b470*/  PRMT R3, R16, 0x8880, RZ ;  /* 0x0000888010037816 */ /* 0x001fca00000000ff */
[----:B------:R-:W-:-:S07]  /*b480*/  IMAD R2, R3, R18, RZ ;  /* 0x0000001203027224 */ /* 0x000fce00078e02ff */
.L_x_472:
[----:B------:R-:W-:Y:S05]  /*b490*/  BSYNC B1 ;  /* 0x0000000000017941 */ /* 0x000fea0003800000 */
.L_x_471:
[----:B0-----:R-:W-:Y:S01]  /*b4a0*/  @!P5 IMAD R3, R116, R17, R2 ;  /* 0x000000117403d224 */ /* 0x001fe200078e0202 */
[----:B------:R-:W-:Y:S04]  /*b4b0*/  BSSY B1, `(.L_x_473) ;  /* 0x0000006000017945 */ /* 0x000fe80003800000 */
[----:B------:R0:W-:Y:S01]  /*b4c0*/  @!P5 STG.E.U8 desc[UR36][R6.64+0xb8], R3 ;  /* 0x0000b8030600d986 */ /* 0x0001e2000c101124 */
[----:B------:R-:W-:Y:S05]  /*b4d0*/  @P1 BRA `(.L_x_474) ;  /* 0x00000000000c1947 */ /* 0x000fea0003800000 */
[----:B------:R-:W0:Y:S02]  /*b4e0*/  LDG.E.U8 R16, desc[UR36][R4.64+0xb9] ;  /* 0x0000b92404107981 */ /* 0x000e24000c1e1100 */
[----:B0-----:R-:W-:-:S05]  /*b4f0*/  PRMT R3, R16, 0x8880, RZ ;  /* 0x0000888010037816 */ /* 0x001fca00000000ff */
[----:B------:R-:W-:-:S07]  /*b500*/  IMAD R2, R3, R18, RZ ;  /* 0x0000001203027224 */ /* 0x000fce00078e02ff */
.L_x_474:
[----:B------:R-:W-:Y:S05]  /*b510*/  BSYNC B1 ;  /* 0x0000000000017941 */ /* 0x000fea0003800000 */
.L_x_473:
        /* <DEDUP_REMOVED lines=11> */
.L_x_476:
[----:B------:R-:W-:Y:S05]  /*b5d0*/  BSYNC B1 ;  /* 0x0000000000017941 */ /* 0x000fea0003800000 */
.L_x_475:
[----:B0-----:R-:W-:Y:S01]  /*b5e0*/  @!P4 IMAD R3, R118, R17, R2 ;  /* 0x000000117603c224 */ /* 0x001fe200078e0202 */
[----:B------:R-:W-:Y:S04]  /*b5f0*/  BSSY B1, `(.L_x_477) ;  /* 0x0000006000017945 */ /* 0x000fe80003800000 */
[----:B------:R0:W-:Y:S01]  /*b600*/  @!P4 STG.E.U8 desc[UR36][R8.64+0xb8], R3 ;  /* 0x0000b8030800c986 */ /* 0x0001e2000c101124 */
[----:B------:R-:W-:Y:S05]  /*b610*/  @P3 BRA `(.L_x_478) ;  /* 0x00000000000c3947 */ /* 0x000fea0003800000 */
[----:B------:R-:W0:Y:S02]  /*b620*/  LDG.E.U8 R16, desc[UR36][R152.64+0xb9] ;  /* 0x0000b92498107981 */ /* 0x000e24000c1e1100 */
[----:B0-----:R-:W-:-:S05]  /*b630*/  PRMT R3, R16, 0x8880, RZ ;  /* 0x0000888010037816 */ /* 0x001fca00000000ff */
[----:B------:R-:W-:-:S07]  /*b640*/  IMAD R2, R3, R18, RZ ;  /* 0x0000001203027224 */ /* 0x000fce00078e02ff */
.L_x_478:
[----:B------:R-:W-:Y:S05]  /*b650*/  BSYNC B1 ;  /* 0x0000000000017941 */ /* 0x000fea0003800000 */
.L_x_477:
[----:B------:R-:W-:Y:S01]  /*b660*/  @!P3 IMAD R119, R119, R17, R2 ;  /* 0x000000117777b224 */ /* 0x000fe200078e0202 */
[----:B------:R-:W-:Y:S04]  /*b670*/  BSSY B1, `(.L_x_479) ;  /* 0x0000006000017945 */ /* 0x000fe80003800000 */
[----:B------:R0:W-:Y:S01]  /*b680*/  @!P3 STG.E.U8 desc[UR36][R8.64+0xb9], R119 ;  /* 0x0000b9770800b986 */ /* 0x0001e2000c101124 */
[----:B------:R-:W-:Y:S05]  /*b690*/  @P5 BRA `(.L_x_480) ;  /* 0x00000000000c5947 */ /* 0x000fea0003800000 */
[----:B------:R-:W0:Y:S02]  /*b6a0*/  LDG.E.U8 R16, desc[UR36][R4.64+0xc0] ;  /* 0x0000c02404107981 */ /* 0x000e24000c1e1100 */
[----:B0-----:R-:W-:-:S05]  /*b6b0*/  PRMT R3, R16, 0x8880, RZ ;  /* 0x0000888010037816 */ /* 0x001fca00000000ff */
[----:B------:R-:W-:-:S07]  /*b6c0*/  IMAD R2, R3, R18, RZ ;  /* 0x0000001203027224 */ /* 0x000fce00078e02ff */
.L_x_480:
[----:B------:R-:W-:Y:S05]  /*b6d0*/  BSYNC B1 ;  /* 0x0000000000017941 */ /* 0x000fea0003800000 */
.L_x_479:
[----:B0-----:R-:W-:Y:S01]  /*b6e0*/  @!P5 IMAD R3, R120, R17, R2 ;  /* 0x000000117803d224 */ /* 0x001fe200078e0202 */
[----:B------:R-:W-:Y:S04]  /*b6f0*/  BSSY B1, `(.L_x_481) ;  /* 0x0000006000017945 */ /* 0x000fe80003800000 */
[----:B------:R0:W-:Y:S01]  /*b700*/  @!P5 STG.E.U8 desc[UR36][R6.64+0xc0], R3 ;  /* 0x0000c0030600d986 */ /* 0x0001e2000c101124 */
[----:B------:R-:W-:Y:S05]  /*b710*/  @P1 BRA `(.L_x_482) ;  /* 0x00000000000c1947 */ /* 0x000fea0003800000 */
[----:B------:R-:W0:Y:S02]  /*b720*/  LDG.E.U8 R16, desc[UR36][R4.64+0xc1] ;  /* 0x0000c12404107981 */ /* 0x000e24000c1e1100 */
[----:B0-----:R-:W-:-:S05]  /*b730*/  PRMT R3, R16, 0x8880, RZ ;  /* 0x0000888010037816 */ /* 0x001fca00000000ff */
[----:B------:R-:W-:-:S07]  /*b740*/  IMAD R2, R3, R18, RZ ;  /* 0x0000001203027224 */ /* 0x000fce00078e02ff */
.L_x_482:
[----:B------:R-:W-:Y:S05]  /*b750*/  BSYNC B1 ;  /* 0x0000000000017941 */ /* 0x000fea0003800000 */
.L_x_481:
        /* <DEDUP_REMOVED lines=11> */
.L_x_484:
[----:B------:R-:W-:Y:S05]  /*b810*/  BSYNC B1 ;  /* 0x0000000000017941 */ /* 0x000fea0003800000 */
.L_x_483:
[----:B0-----:R-:W-:Y:S01]  /*b820*/  @!P4 IMAD R3, R122, R17, R2 ;  /* 0x000000117a03c224 */ /* 0x001fe200078e0202 */
[----:B------:R-:W-:Y:S04]  /*b830*/  BSSY B1, `(.L_x_485) ;  /* 0x0000006000017945 */ /* 0x000fe80003800000 */
[----:B------:R0:W-:Y:S01]  /*b840*/  @!P4 STG.E.U8 desc[UR36][R8.64+0xc0], R3 ;  /* 0x0000c0030800c986 */ /* 0x0001e2000c101124 */
[----:B------:R-:W-:Y:S05]  /*b850*/  @P3 BRA `(.L_x_486) ;  /* 0x00000000000c3947 */ /* 0x000fea0003800000 */
[----:B------:R-:W0:Y:S02]  /*b860*/  LDG.E.U8 R16, desc[UR36][R152.64+0xc1] ;  /* 0x0000c12498107981 */ /* 0x000e24000c1e1100 */
[----:B0-----:R-:W-:-:S05]  /*b870*/  PRMT R3, R16, 0x8880, RZ ;  /* 0x0000888010037816 */ /* 0x001fca00000000ff */
[----:B------:R-:W-:-:S07]  /*b880*/  IMAD R2, R3, R18, RZ ;  /* 0x0000001203027224 */ /* 0x000fce00078e02ff */
.L_x_486:
[----:B------:R-:W-:Y:S05]  /*b890*/  BSYNC B1 ;  /* 0x0000000000017941 */ /* 0x000fea0003800000 */
.L_x_485:
[----:B------:R-:W-:Y:S01]  /*b8a0*/  @!P3 IMAD R123, R123, R17, R2 ;  /* 0x000000117b7bb224 */ /* 0x000fe200078e0202 */
[----:B------:R-:W-:Y:S04]  /*b8b0*/  BSSY B1, `(.L_x_487) ;  /* 0x0000006000017945 */ /* 0x000fe80003800000 */
[----:B------:R0:W-:Y:S01]  /*b8c0*/  @!P3 STG.E.U8 desc[UR36][R8.64+0xc1], R123 ;  /* 0x0000c17b0800b986 */ /* 0x0001e2000c101124 */
[----:B------:R-:W-:Y:S05]  /*b8d0*/  @P5 BRA `(.L_x_488) ;  /* 0x00000000000c5947 */ /* 0x000fea0003800000 */
[----:B------:R-:W0:Y:S02]  /*b8e0*/  LDG.E.U8 R16, desc[UR36][R4.64+0xc8] ;  /* 0x0000c82404107981 */ /* 0x000e24000c1e1100 */
[----:B0-----:R-:W-:-:S05]  /*b8f0*/  PRMT R3, R16, 0x8880, RZ ;  /* 0x0000888010037816 */ /* 0x001fca00000000ff */
[----:B------:R-:W-:-:S07]  /*b900*/  IMAD R2, R3, R18, RZ ;  /* 0x0000001203027224 */ /* 0x000fce00078e02ff */
.L_x_488:
[----:B------:R-:W-:Y:S05]  /*b910*/  BSYNC B1 ;  /* 0x0000000000017941 */ /* 0x000fea0003800000 */
.L_x_487:
[----:B0-----:R-:W-:Y:S01]  /*b920*/  @!P5 IMAD R3, R124, R17, R2 ;  /* 0x000000117c03d224 */ /* 0x001fe200078e0202 */
[----:B------:R-:W-:Y:S04]  /*b930*/  BSSY B1, `(.L_x_489) ;  /* 0x0000006000017945 */ /* 0x000fe80003800000 */
[----:B------:R0:W-:Y:S01]  /*b940*/  @!P5 STG.E.U8 desc[UR36][R6.64+0xc8], R3 ;  /* 0x0000c8030600d986 */ /* 0x0001e2000c101124 */
[----:B------:R-:W-:Y:S05]  /*b950*/  @P1 BRA `(.L_x_490) ;  /* 0x00000000000c1947 */ /* 0x000fea0003800000 */
[----:B------:R-:W0:Y:S02]  /*b960*/  LDG.E.U8 R16, desc[UR36][R4.64+0xc9] ;  /* 0x0000c92404107981 */ /* 0x000e24000c1e1100 */
[----:B0-----:R-:W-:-:S05]  /*b970*/  PRMT R3, R16, 0x8880, RZ ;  /* 0x0000888010037816 */ /* 0x001fca00000000ff */
[----:B------:R-:W-:-:S07]  /*b980*/  IMAD R2, R3, R18, RZ ;  /* 0x0000001203027224 */ /* 0x000fce00078e02ff */
.L_x_490:
[----:B------:R-:W-:Y:S05]  /*b990*/  BSYNC B1 ;  /* 0x0000000000017941 */ /* 0x000fea0003800000 */
.L_x_489:
        /* <DEDUP_REMOVED lines=11> */
.L_x_492:
[----:B------:R-:W-:Y:S05]  /*ba50*/  BSYNC B1 ;  /* 0x0000000000017941 */ /* 0x000fea0003800000 */
.L_x_491:
[----:B0-----:R-:W-:Y:S01]  /*ba60*/  @!P4 IMAD R3, R126, R17, R2 ;  /* 0x000000117e03c224 */ /* 0x001fe200078e0202 */
[----:B------:R-:W-:Y:S04]  /*ba70*/  BSSY B1, `(.L_x_493) ;  /* 0x0000006000017945 */ /* 0x000fe80003800000 */
[----:B------:R0:W-:Y:S01]  /*ba80*/  @!P4 STG.E.U8 desc[UR36][R8.64+0xc8], R3 ;  /* 0x0000c8030800c986 */ /* 0x0001e2000c101124 */
[----:B------:R-:W-:Y:S05]  /*ba90*/  @P3 BRA `(.L_x_494) ;  /* 0x00000000000c3947 */ /* 0x000fea0003800000 */
[----:B------:R-:W0:Y:S02]  /*baa0*/  LDG.E.U8 R16, desc[UR36][R152.64+0xc9] ;  /* 0x0000c92498107981 */ /* 0x000e24000c1e1100 */
[----:B0-----:R-:W-:-:S05]  /*bab0*/  PRMT R3, R16, 0x8880, RZ ;  /* 0x0000888010037816 */ /* 0x001fca00000000ff */
[----:B------:R-:W-:-:S07]  /*bac0*/  IMAD R2, R3, R18, RZ ;  /* 0x0000001203027224 */ /* 0x000fce00078e02ff */
.L_x_494:
[----:B------:R-:W-:Y:S05]  /*bad0*/  BSYNC B1 ;  /* 0x0000000000017941 */ /* 0x000fea0003800000 */
.L_x_493:
[----:B------:R-:W-:Y:S01]  /*bae0*/  @!P3 IMAD R127, R127, R17, R2 ;  /* 0x000000117f7fb224 */ /* 0x000fe200078e0202 */
[----:B------:R-:W-:Y:S04]  /*baf0*/  BSSY B1, `(.L_x_495) ;  /* 0x0000006000017945 */ /* 0x000fe80003800000 */
[----:B------:R0:W-:Y:S01]  /*bb00*/  @!P3 STG.E.U8 desc[UR36][R8.64+0xc9], R127 ;  /* 0x0000c97f0800b986 */ /* 0x0001e2000c101124 */
[----:B------:R-:W-:Y:S05]  /*bb10*/  @P5 BRA `(.L_x_496) ;  /* 0x00000000000c5947 */ /* 0x000fea0003800000 */
[----:B------:R-:W0:Y:S02]  /*bb20*/  LDG.E.U8 R16, desc[UR36][R4.64+0xd0] ;  /* 0x0000d02404107981 */ /* 0x000e24000c1e1100 */
[----:B0-----:R-:W-:-:S05]  /*bb30*/  PRMT R3, R16, 0x8880, RZ ;  /* 0x0000888010037816 */ /* 0x001fca00000000ff */
[----:B------:R-:W-:-:S07]  /*bb40*/  IMAD R2, R3, R18, RZ ;  /* 0x0000001203027224 */ /* 0x000fce00078e02ff */
.L_x_496:
[----:B------:R-:W-:Y:S05]  /*bb50*/  BSYNC B1 ;  /* 0x0000000000017941 */ /* 0x000fea0003800000 */
.L_x_495:
[----:B0-----:R-:W-:Y:S01]  /*bb60*/  @!P5 IMAD R3, R128, R17, R2 ;  /* 0x000000118003d224 */ /* 0x001fe200078e0202 */
[----:B------:R-:W-:Y:S04]  /*bb70*/  BSSY B1, `(.L_x_497) ;  /* 0x0000006000017945 */ /* 0x000fe80003800000 */
[----:B------:R0:W-:Y:S01]  /*bb80*/  @!P5 STG.E.U8 desc[UR36][R6.64+0xd0], R3 ;  /* 0x0000d0030600d986 */ /* 0x0001e2000c101124 */
[----:B------:R-:W-:Y:S05]  /*bb90*/  @P1 BRA `(.L_x_498) ;  /* 0x00000000000c1947 */ /* 0x000fea0003800000 */
[----:B------:R-:W0:Y:S02]  /*bba0*/  LDG.E.U8 R16, desc[UR36][R4.64+0xd1] ;  /* 0x0000d12404107981 */ /* 0x000e24000c1e1100 */
[----:B0-----:R-:W-:-:S05]  /*bbb0*/  PRMT R3, R16, 0x8880, RZ ;  /* 0x0000888010037816 */ /* 0x001fca00000000ff */
[----:B------:R-:W-:-:S07]  /*bbc0*/  IMAD R2, R3, R18, RZ ;  /* 0x0000001203027224 */ /* 0x000fce00078e02ff */
.L_x_498:
[----:B------:R-:W-:Y:S05]  /*bbd0*/  BSYNC B1 ;  /* 0x0000000000017941 */ /* 0x000fea0003800000 */
.L_x_497:
        /* <DEDUP_REMOVED lines=11> */
.L_x_500:
[----:B------:R-:W-:Y:S05]  /*bc90*/  BSYNC B1 ;  /* 0x0000000000017941 */ /* 0x000fea0003800000 */
.L_x_499:
[----:B0-----:R-:W-:Y:S01]  /*bca0*/  @!P4 IMAD R3, R130, R17, R2 ;  /* 0x000000118203c224 */ /* 0x001fe200078e0202 */
[----:B------:R-:W-:Y:S04]  /*bcb0*/  BSSY B1, `(.L_x_501) ;  /* 0x0000006000017945 */ /* 0x000fe80003800000 */
[----:B------:R0:W-:Y:S01]  /*bcc0*/  @!P4 STG.E.U8 desc[UR36][R8.64+0xd0], R3 ;  /* 0x0000d0030800c986 */ /* 0x0001e2000c101124 */
[----:B------:R-:W-:Y:S05]  /*bcd0*/  @P3 BRA `(.L_x_502) ;  /* 0x00000000000c3947 */ /* 0x000fea0003800000 */
[----:B------:R-:W0:Y:S02]  /*bce0*/  LDG.E.U8 R16, desc[UR36][R152.64+0xd1] ;  /* 0x0000d12498107981 */ /* 0x000e24000c1e1100 */
[----:B0-----:R-:W-:-:S05]  /*bcf0*/  PRMT R3, R16, 0x8880, RZ ;  /* 0x0000888010037816 */ /* 0x001fca00000000ff */
[----:B------:R-:W-:-:S07]  /*bd00*/  IMAD R2, R3, R18, RZ ;  /* 0x0000001203027224 */ /* 0x000fce00078e02ff */
.L_x_502:
[----:B------:R-:W-:Y:S05]  /*bd10*/  BSYNC B1 ;  /* 0x0000000000017941 */ /* 0x000fea0003800000 */
.L_x_501:
[----:B------:R-:W-:Y:S01]  /*bd20*/  @!P3 IMAD R131, R131, R17, R2 ;  /* 0x000000118383b224 */ /* 0x000fe200078e0202 */
[----:B------:R-:W-:Y:S04]  /*bd30*/  BSSY B1, `(.L_x_503) ;  /* 0x0000006000017945 */ /* 0x000fe80003800000 */
[----:B------:R0:W-:Y:S01]  /*bd40*/  @!P3 STG.E.U8 desc[UR36][R8.64+0xd1], R131 ;  /* 0x0000d1830800b986 */ /* 0x0001e2000c101124 */
[----:B------:R-:W-:Y:S05]  /*bd50*/  @P5 BRA `(.L_x_504) ;  /* 0x00000000000c5947 */ /* 0x000fea0003800000 */
[----:B------:R-:W0:Y:S02]  /*bd60*/  LDG.E.U8 R16, desc[UR36][R4.64+0xd8] ;  /* 0x0000d82404107981 */ /* 0x000e24000c1e1100 */
[----:B0-----:R-:W-:-:S05]  /*bd70*/  PRMT R3, R16, 0x8880, RZ ;  /* 0x0000888010037816 */ /* 0x001fca00000000ff */
[----:B------:R-:W-:-:S07]  /*bd80*/  IMAD R2, R3, R18, RZ ;  /* 0x0000001203027224 */ /* 0x000fce00078e02ff */
.L_x_504:
[----:B------:R-:W-:Y:S05]  /*bd90*/  BSYNC B1 ;  /* 0x0000000000017941 */ /* 0x000fea0003800000 */
.L_x_503:
[----:B0-----:R-:W-:Y:S01]  /*bda0*/  @!P5 IMAD R3, R132, R17, R2 ;  /* 0x000000118403d224 */ /* 0x001fe200078e0202 */
[----:B------:R-:W-:Y:S04]  /*bdb0*/  BSSY B1, `(.L_x_505) ;  /* 0x0000006000017945 */ /* 0x000fe80003800000 */
[----:B------:R0:W-:Y:S01]  /*bdc0*/  @!P5 STG.E.U8 desc[UR36][R6.64+0xd8], R3 ;  /* 0x0000d8030600d986 */ /* 0x0001e2000c101124 */
[----:B------:R-:W-:Y:S05]  /*bdd0*/  @P1 BRA `(.L_x_506) ;  /* 0x00000000000c1947 */ /* 0x000fea0003800000 */
[----:B------:R-:W0:Y:S02]  /*bde0*/  LDG.E.U8 R16, desc[UR36][R4.64+0xd9] ;  /* 0x0000d92404107981 */ /* 0x000e24000c1e1100 */
[----:B0-----:R-:W-:-:S05]  /*bdf0*/  PRMT R3, R16, 0x8880, RZ ;  /* 0x0000888010037816 */ /* 0x001fca00000000ff */
[----:B------:R-:W-:-:S07]  /*be00*/  IMAD R2, R3, R18, RZ ;  /* 0x0000001203027224 */ /* 0x000fce00078e02ff */
.L_x_506:
[----:B------:R-:W-:Y:S05]  /*be10*/  BSYNC B1 ;  /* 0x0000000000017941 */ /* 0x000fea0003800000 */
.L_x_505:
        /* <DEDUP_REMOVED lines=11> */
.L_x_508:
[----:B------:R-:W-:Y:S05]  /*bed0*/  BSYNC B1 ;  /* 0x0000000000017941 */ /* 0x000fea0003800000 */
.L_x_507:
[----:B0-----:R-:W-:Y:S01]  /*bee0*/  @!P4 IMAD R3, R134, R17, R2 ;  /* 0x000000118603c224 */ /* 0x001fe200078e0202 */
[----:B------:R-:W-:Y:S04]  /*bef0*/  BSSY B1, `(.L_x_509) ;  /* 0x0000006000017945 */ /* 0x000fe80003800000 */
[----:B------:R0:W-:Y:S01]  /*bf00*/  @!P4 STG.E.U8 desc[UR36][R8.64+0xd8], R3 ;  /* 0x0000d8030800c986 */ /* 0x0001e2000c101124 */
[----:B------:R-:W-:Y:S05]  /*bf10*/  @P3 BRA `(.L_x_510) ;  /* 0x00000000000c3947 */ /* 0x000fea0003800000 */
[----:B------:R-:W0:Y:S02]  /*bf20*/  LDG.E.U8 R16, desc[UR36][R152.64+0xd9] ;  /* 0x0000d92498107981 */ /* 0x000e24000c1e1100 */
[----:B0-----:R-:W-:-:S05]  /*bf30*/  PRMT R3, R16, 0x8880, RZ ;  /* 0x0000888010037816 */ /* 0x001fca00000000ff */
[----:B------:R-:W-:-:S07]  /*bf40*/  IMAD R2, R3, R18, RZ ;  /* 0x0000001203027224 */ /* 0x000fce00078e02ff */
.L_x_510:
[----:B------:R-:W-:Y:S05]  /*bf50*/  BSYNC B1 ;  /* 0x0000000000017941 */ /* 0x000fea0003800000 */
.L_x_509:
[----:B------:R-:W-:Y:S01]  /*bf60*/  @!P3 IMAD R135, R135, R17, R2 ;  /* 0x000000118787b224 */ /* 0x000fe200078e0202 */
[----:B------:R-:W-:Y:S04]  /*bf70*/  BSSY B1, `(.L_x_511) ;  /* 0x0000006000017945 */ /* 0x000fe80003800000 */
[----:B------:R0:W-:Y:S01]  /*bf80*/  @!P3 STG.E.U8 desc[UR36][R8.64+0xd9], R135 ;  /* 0x0000d9870800b986 */ /* 0x0001e2000c101124 */
[----:B------:R-:W-:Y:S05]  /*bf90*/  @P5 BRA `(.L_x_512) ;  /* 0x00000000000c5947 */ /* 0x000fea0003800000 */
[----:B------:R-:W0:Y:S02]  /*bfa0*/  LDG.E.U8 R16, desc[UR36][R4.64+0xe0] ;  /* 0x0000e02404107981 */ /* 0x000e24000c1e1100 */
[----:B0-----:R-:W-:-:S05]  /*bfb0*/  PRMT R3, R16, 0x8880, RZ ;  /* 0x0000888010037816 */ /* 0x001fca00000000ff */
[----:B------:R-:W-:-:S07]  /*bfc0*/  IMAD R2, R3, R18, RZ ;  /* 0x0000001203027224 */ /* 0x000fce00078e02ff */
.L_x_512:
[----:B------:R-:W-:Y:S05]  /*bfd0*/  BSYNC B1 ;  /* 0x0000000000017941 */ /* 0x000fea0003800000 */
.L_x_511:
[----:B0-----:R-:W-:Y:S01]  /*bfe0*/  @!P5 IMAD R3, R136, R17, R2 ;  /* 0x000000118803d224 */ /* 0x001fe200078e0202 */
[----:B------:R-:W-:Y:S04]  /*bff0*/  BSSY B1, `(.L_x_513) ;  /* 0x0000006000017945 */ /* 0x000fe80003800000 */
[----:B------:R0:W-:Y:S01]  /*c000*/  @!P5 STG.E.U8 desc[UR36][R6.64+0xe0], R3 ;  /* 0x0000e0030600d986 */ /* 0x0001e2000c101124 */
[----:B------:R-:W-:Y:S05]  /*c010*/  @P1 BRA `(.L_x_514) ;  /* 0x00000000000c1947 */ /* 0x000fea0003800000 */
[----:B------:R-:W0:Y:S02]  /*c020*/  LDG.E.U8 R16, desc[UR36][R4.64+0xe1] ;  /* 0x0000e12404107981 */ /* 0x000e24000c1e1100 */
[----:B0-----:R-:W-:-:S05]  /*c030*/  PRMT R3, R16, 0x8880, RZ ;  /* 0x0000888010037816 */ /* 0x001fca00000000ff */
[----:B------:R-:W-:-:S07]  /*c040*/  IMAD R2, R3, R18, RZ ;  /* 0x0000001203027224 */ /* 0x000fce00078e02ff */
.L_x_514:
[----:B------:R-:W-:Y:S05]  /*c050*/  BSYNC B1 ;  /* 0x0000000000017941 */ /* 0x000fea0003800000 */
.L_x_513:
        /* <DEDUP_REMOVED lines=11> */
.L_x_516:
[----:B------:R-:W-:Y:S05]  /*c110*/  BSYNC B1 ;  /* 0x0000000000017941 */ /* 0x000fea0003800000 */
.L_x_515:
[----:B0-----:R-:W-:Y:S01]  /*c120*/  @!P4 IMAD R3, R138, R17, R2 ;  /* 0x000000118a03c224 */ /* 0x001fe200078e0202 */
[----:B------:R-:W-:Y:S04]  /*c130*/  BSSY B1, `(.L_x_517) ;  /* 0x0000006000017945 */ /* 0x000fe80003800000 */
[----:B------:R0:W-:Y:S01]  /*c140*/  @!P4 STG.E.U8 desc[UR36][R8.64+0xe0], R3 ;  /* 0x0000e0030800c986 */ /* 0x0001e2000c101124 */
[----:B------:R-:W-:Y:S05]  /*c150*/  @P3 BRA `(.L_x_518) ;  /* 0x00000000000c3947 */ /* 0x000fea0003800000 */
[----:B------:R-:W0:Y:S02]  /*c160*/  LDG.E.U8 R16, desc[UR36][R152.64+0xe1] ;  /* 0x0000e12498107981 */ /* 0x000e24000c1e1100 */
[----:B0-----:R-:W-:-:S05]  /*c170*/  PRMT R3, R16, 0x8880, RZ ;  /* 0x0000888010037816 */ /* 0x001fca00000000ff */
[----:B------:R-:W-:-:S07]  /*c180*/  IMAD R2, R3, R18, RZ ;  /* 0x0000001203027224 */ /* 0x000fce00078e02ff */
.L_x_518:
[----:B------:R-:W-:Y:S05]  /*c190*/  BSYNC B1 ;  /* 0x0000000000017941 */ /* 0x000fea0003800000 */
.L_x_517:
[----:B------:R-:W-:Y:S01]  /*c1a0*/  @!P3 IMAD R139, R139, R17, R2 ;  /* 0x000000118b8bb224 */ /* 0x000fe200078e0202 */
[----:B------:R-:W-:Y:S04]  /*c1b0*/  BSSY B1, `(.L_x_519) ;  /* 0x0000006000017945 */ /* 0x000fe80003800000 */
[----:B------:R0:W-:Y:S01]  /*c1c0*/  @!P3 STG.E.U8 desc[UR36][R8.64+0xe1], R139 ;  /* 0x0000e18b0800b986 */ /* 0x0001e2000c101124 */
[----:B------:R-:W-:Y:S05]  /*c1d0*/  @P5 BRA `(.L_x_520) ;  /* 0x00000000000c5947 */ /* 0x000fea0003800000 */
[----:B------:R-:W0:Y:S02]  /*c1e0*/  LDG.E.U8 R16, desc[UR36][R4.64+0xe8] ;  /* 0x0000e82404107981 */ /* 0x000e24000c1e1100 */
[----:B0-----:R-:W-:-:S05]  /*c1f0*/  PRMT R3, R16, 0x8880, RZ ;  /* 0x0000888010037816 */ /* 0x001fca00000000ff */
[----:B------:R-:W-:-:S07]  /*c200*/  IMAD R2, R3, R18, RZ ;  /* 0x0000001203027224 */ /* 0x000fce00078e02ff */
.L_x_520:
[----:B------:R-:W-:Y:S05]  /*c210*/  BSYNC B1 ;  /* 0x0000000000017941 */ /* 0x000fea0003800000 */
.L_x_519:
[----:B0-----:R-:W-:Y:S01]  /*c220*/  @!P5 IMAD R3, R140, R17, R2 ;  /* 0x000000118c03d224 */ /* 0x001fe200078e0202 */
[----:B------:R-:W-:Y:S04]  /*c230*/  BSSY B1, `(.L_x_521) ;  /* 0x0000006000017945 */ /* 0x000fe80003800000 */
[----:B------:R0:W-:Y:S01]  /*c240*/  @!P5 STG.E.U8 desc[UR36][R6.64+0xe8], R3 ;  /* 0x0000e8030600d986 */ /* 0x0001e2000c101124 */
[----:B------:R-:W-:Y:S05]  /*c250*/  @P1 BRA `(.L_x_522) ;  /* 0x00000000000c1947 */ /* 0x000fea0003800000 */
[----:B------:R-:W0:Y:S02]  /*c260*/  LDG.E.U8 R16, desc[UR36][R4.64+0xe9] ;  /* 0x0000e92404107981 */ /* 0x000e24000c1e1100 */
[----:B0-----:R-:W-:-:S05]  /*c270*/  PRMT R3, R16, 0x8880, RZ ;  /* 0x0000888010037816 */ /* 0x001fca00000000ff */
[----:B------:R-:W-:-:S07]  /*c280*/  IMAD R2, R3, R18, RZ ;  /* 0x0000001203027224 */ /* 0x000fce00078e02ff */
.L_x_522:
[----:B------:R-:W-:Y:S05]  /*c290*/  BSYNC B1 ;  /* 0x0000000000017941 */ /* 0x000fea0003800000 */
.L_x_521:
        /* <DEDUP_REMOVED lines=11> */
.L_x_524:
[----:B------:R-:W-:Y:S05]  /*c350*/  BSYNC B1 ;  /* 0x0000000000017941 */ /* 0x000fea0003800000 */
.L_x_523:
[----:B0-----:R-:W-:Y:S01]  /*c360*/  @!P4 IMAD R3, R142, R17, R2 ;  /* 0x000000118e03c224 */ /* 0x001fe200078e0202 */
[----:B------:R-:W-:Y:S04]  /*c370*/  BSSY B1, `(.L_x_525) ;  /* 0x0000006000017945 */ /* 0x000fe80003800000 */
[----:B------:R0:W-:Y:S01]  /*c380*/  @!P4 STG.E.U8 desc[UR36][R8.64+0xe8], R3 ;  /* 0x0000e8030800c986 */ /* 0x0001e2000c101124 */
[----:B------:R-:W-:Y:S05]  /*c390*/  @P3 BRA `(.L_x_526) ;  /* 0x00000000000c3947 */ /* 0x000fea0003800000 */
[----:B------:R-:W0:Y:S02]  /*c3a0*/  LDG.E.U8 R16, desc[UR36][R152.64+0xe9] ;  /* 0x0000e92498107981 */ /* 0x000e24000c1e1100 */
[----:B0-----:R-:W-:-:S05]  /*c3b0*/  PRMT R3, R16, 0x8880, RZ ;  /* 0x0000888010037816 */ /* 0x001fca00000000ff */
[----:B------:R-:W-:-:S07]  /*c3c0*/  IMAD R2, R3, R18, RZ ;  /* 0x0000001203027224 */ /* 0x000fce00078e02ff */
.L_x_526:
[----:B------:R-:W-:Y:S05]  /*c3d0*/  BSYNC B1 ;  /* 0x0000000000017941 */ /* 0x000fea0003800000 */
.L_x_525:
[----:B------:R-:W-:Y:S01]  /*c3e0*/  @!P3 IMAD R143, R143, R17, R2 ;  /* 0x000000118f8fb224 */ /* 0x000fe200078e0202 */
[----:B------:R-:W-:Y:S04]  /*c3f0*/  BSSY B1, `(.L_x_527) ;  /* 0x0000006000017945 */ /* 0x000fe80003800000 */
[----:B------:R0:W-:Y:S01]  /*c400*/  @!P3 STG.E.U8 desc[UR36][R8.64+0xe9], R143 ;  /* 0x0000e98f0800b986 */ /* 0x0001e2000c101124 */
[----:B------:R-:W-:Y:S05]  /*c410*/  @P5 BRA `(.L_x_528) ;  /* 0x00000000000c5947 */ /* 0x000fea0003800000 */
[----:B------:R-:W0:Y:S02]  /*c420*/  LDG.E.U8 R16, desc[UR36][R4.64+0xf0] ;  /* 0x0000f02404107981 */ /* 0x000e24000c1e1100 */
[----:B0-----:R-:W-:-:S05]  /*c430*/  PRMT R3, R16, 0x8880, RZ ;  /* 0x0000888010037816 */ /* 0x001fca00000000ff */
[----:B------:R-:W-:-:S07]  /*c440*/  IMAD R2, R3, R18, RZ ;  /* 0x0000001203027224 */ /* 0x000fce00078e02ff */
.L_x_528:
[----:B------:R-:W-:Y:S05]  /*c450*/  BSYNC B1 ;  /* 0x0000000000017941 */ /* 0x000fea0003800000 */
.L_x_527:
[----:B0-----:R-:W-:Y:S01]  /*c460*/  @!P5 IMAD R3, R144, R17, R2 ;  /* 0x000000119003d224 */ /* 0x001fe200078e0202 */
[----:B------:R-:W-:Y:S04]  /*c470*/  BSSY B1, `(.L_x_529) ;  /* 0x0000006000017945 */ /* 0x000fe80003800000 */
[----:B------:R0:W-:Y:S01]  /*c480*/  @!P5 STG.E.U8 desc[UR36][R6.64+0xf0], R3 ;  /* 0x0000f0030600d986 */ /* 0x0001e2000c101124 */
[----:B------:R-:W-:Y:S05]  /*c490*/  @P1 BRA `(.L_x_530) ;  /* 0x00000000000c1947 */ /* 0x000fea0003800000 */
[----:B------:R-:W0:Y:S02]  /*c4a0*/  LDG.E.U8 R16, desc[UR36][R4.64+0xf1] ;  /* 0x0000f12404107981 */ /* 0x000e24000c1e1100 */
[----:B0-----:R-:W-:-:S05]  /*c4b0*/  PRMT R3, R16, 0x8880, RZ ;  /* 0x0000888010037816 */ /* 0x001fca00000000ff */
[----:B------:R-:W-:-:S07]  /*c4c0*/  IMAD R2, R3, R18, RZ ;  /* 0x0000001203027224 */ /* 0x000fce00078e02ff */
.L_x_530:
[----:B------:R-:W-:Y:S05]  /*c4d0*/  BSYNC B1 ;  /* 0x0000000000017941 */ /* 0x000fea0003800000 */
.L_x_529:
[C---:B------:R-:W-:Y:S01]  /*c4e0*/  ISETP.LT.OR P4, PT, R0.reuse, 0xf1, !P0 ;  /* 0x000000f10000780c */ /* 0x040fe20004781670 */
[----:B------:R-:W-:Y:S01]  /*c4f0*/  @!P1 IMAD R145, R145, R17, R2 ;  /* 0x0000001191919224 */ /* 0x000fe200078e0202 */
[----:B------:R-:W-:Y:S01]  /*c500*/  BSSY B1, `(.L_x_531) ;  /* 0x000000a000017945 */ /* 0x000fe20003800000 */
[C---:B------:R-:W-:Y:S02]  /*c510*/  ISETP.LT.OR P3, PT, R0.reuse, 0xf2, !P0 ;  /* 0x000000f20000780c */ /* 0x040fe40004761670 */
        /* <DEDUP_REMOVED lines=8> */
.L_x_532:
[----:B------:R-:W-:Y:S05]  /*c5a0*/  BSYNC B1 ;  /* 0x0000000000017941 */ /* 0x000fea0003800000 */
.L_x_531:
[----:B0-----:R-:W-:Y:S01]  /*c5b0*/  @!P4 IMAD R3, R146, R17, R2 ;  /* 0x000000119203c224 */ /* 0x001fe200078e0202 */
[----:B------:R-:W-:Y:S04]  /*c5c0*/  BSSY B1, `(.L_x_533) ;  /* 0x0000006000017945 */ /* 0x000fe80003800000 */
[----:B------:R0:W-:Y:S01]  /*c5d0*/  @!P4 STG.E.U8 desc[UR36][R8.64+0xf0], R3 ;  /* 0x0000f0030800c986 */ /* 0x0001e2000c101124 */
[----:B------:R-:W-:Y:S05]  /*c5e0*/  @P3 BRA `(.L_x_534) ;  /* 0x00000000000c3947 */ /* 0x000fea0003800000 */
[----:B------:R-:W0:Y:S02]  /*c5f0*/  LDG.E.U8 R16, desc[UR36][R152.64+0xf1] ;  /* 0x0000f12498107981 */ /* 0x000e24000c1e1100 */
[----:B0-----:R-:W-:-:S05]  /*c600*/  PRMT R3, R16, 0x8880, RZ ;  /* 0x0000888010037816 */ /* 0x001fca00000000ff */
[----:B------:R-:W-:-:S07]  /*c610*/  IMAD R2, R3, R18, RZ ;  /* 0x0000001203027224 */ /* 0x000fce00078e02ff */
.L_x_534:
[----:B------:R-:W-:Y:S05]  /*c620*/  BSYNC B1 ;  /* 0x0000000000017941 */ /* 0x000fea0003800000 */
.L_x_533:
[----:B------:R-:W-:Y:S01]  /*c630*/  @!P3 IMAD R147, R147, R17, R2 ;  /* 0x000000119393b224 */ /* 0x000fe200078e0202 */
[----:B------:R-:W-:Y:S04]  /*c640*/  BSSY B1, `(.L_x_535) ;  /* 0x0000006000017945 */ /* 0x000fe80003800000 */
[----:B------:R0:W-:Y:S01]  /*c650*/  @!P3 STG.E.U8 desc[UR36][R8.64+0xf1], R147 ;  /* 0x0000f1930800b986 */ /* 0x0001e2000c101124 */
[----:B------:R-:W-:Y:S05]  /*c660*/  @P1 BRA `(.L_x_536) ;  /* 0x00000000000c1947 */ /* 0x000fea0003800000 */
[----:B------:R-:W0:Y:S02]  /*c670*/  LDG.E.U8 R16, desc[UR36][R4.64+0xf8] ;  /* 0x0000f82404107981 */ /* 0x000e24000c1e1100 */
[----:B0-----:R-:W-:-:S05]  /*c680*/  PRMT R3, R16, 0x8880, RZ ;  /* 0x0000888010037816 */ /* 0x001fca00000000ff */
[----:B------:R-:W-:-:S07]  /*c690*/  IMAD R2, R3, R18, RZ ;  /* 0x0000001203027224 */ /* 0x000fce00078e02ff */
.L_x_536:
[----:B------:R-:W-:Y:S05]  /*c6a0*/  BSYNC B1 ;  /* 0x0000000000017941 */ /* 0x000fea0003800000 */
.L_x_535:
[----:B0-----:R-:W-:Y:S01]  /*c6b0*/  @!P1 IMAD R3, R148, R17, R2 ;  /* 0x0000001194039224 */ /* 0x001fe200078e0202 */
[----:B------:R-:W-:Y:S04]  /*c6c0*/  BSSY B1, `(.L_x_537) ;  /* 0x0000006000017945 */ /* 0x000fe80003800000 */
[----:B------:R0:W-:Y:S01]  /*c6d0*/  @!P1 STG.E.U8 desc[UR36][R6.64+0xf8], R3 ;  /* 0x0000f80306009986 */ /* 0x0001e2000c101124 */
[----:B------:R-:W-:Y:S05]  /*c6e0*/  @P2 BRA `(.L_x_538) ;  /* 0x00000000000c2947 */ /* 0x000fea0003800000 */
[----:B------:R-:W0:Y:S02]  /*c6f0*/  LDG.E.U8 R16, desc[UR36][R4.64+0xf9] ;  /* 0x0000f92404107981 */ /* 0x000e24000c1e1100 */
[----:B0-----:R-:W-:-:S05]  /*c700*/  PRMT R3, R16, 0x8880, RZ ;  /* 0x0000888010037816 */ /* 0x001fca00000000ff */
[----:B------:R-:W-:-:S07]  /*c710*/  IMAD R2, R3, R18, RZ ;  /* 0x0000001203027224 */ /* 0x000fce00078e02ff */
.L_x_538:
[----:B------:R-:W-:Y:S05]  /*c720*/  BSYNC B1 ;  /* 0x0000000000017941 */ /* 0x000fea0003800000 */
.L_x_537:
[----:B------:R-:W-:Y:S01]  /*c730*/  @!P2 IMAD R149, R149, R17, R2 ;  /* 0x000000119595a224 */ /* 0x000fe200078e0202 */
[----:B------:R-:W-:Y:S04]  /*c740*/  BSSY B1, `(.L_x_539) ;  /* 0x0000006000017945 */ /* 0x000fe80003800000 */
[----:B------:R0:W-:Y:S01]  /*c750*/  @!P2 STG.E.U8 desc[UR36][R6.64+0xf9], R149 ;  /* 0x0000f9950600a986 */ /* 0x0001e2000c101124 */
[----:B------:R-:W-:Y:S05]  /*c760*/  @P5 BRA `(.L_x_540) ;  /* 0x00000000000c5947 */ /* 0x000fea0003800000 */
[----:B------:R-:W0:Y:S02]  /*c770*/  LDG.E.U8 R16, desc[UR36][R152.64+0xf8] ;  /* 0x0000f82498107981 */ /* 0x000e24000c1e1100 */
[----:B0-----:R-:W-:-:S05]  /*c780*/  PRMT R3, R16, 0x8880, RZ ;  /* 0x0000888010037816 */ /* 0x001fca00000000ff */
[----:B------:R-:W-:-:S07]  /*c790*/  IMAD R2, R3, R18, RZ ;  /* 0x0000001203027224 */ /* 0x000fce00078e02ff */
.L_x_540:
[----:B------:R-:W-:Y:S05]  /*c7a0*/  BSYNC B1 ;  /* 0x0000000000017941 */ /* 0x000fea0003800000 */
.L_x_539:
[----:B0-----:R-:W-:Y:S01]  /*c7b0*/  @!P5 IMAD R3, R150, R17, R2 ;  /* 0x000000119603d224 */ /* 0x001fe200078e0202 */
[----:B------:R-:W-:Y:S01]  /*c7c0*/  ISETP.LT.OR P0, PT, R0, 0xfa, !P0 ;  /* 0x000000fa0000780c */ /* 0x000fe20004701670 */
[----:B------:R-:W-:Y:S03]  /*c7d0*/  BSSY B1, `(.L_x_541) ;  /* 0x0000006000017945 */ /* 0x000fe60003800000 */
[----:B------:R0:W-:Y:S09]  /*c7e0*/  @!P5 STG.E.U8 desc[UR36][R8.64+0xf8], R3 ;  /* 0x0000f8030800d986 */ /* 0x0001f2000c101124 */
[----:B------:R-:W-:Y:S05]  /*c7f0*/  @P0 BRA `(.L_x_542) ;  /* 0x00000000000c0947 */ /* 0x000fea0003800000 */
[----:B------:R-:W0:Y:S02]  /*c800*/  LDG.E.U8 R16, desc[UR36][R152.64+0xf9] ;  /* 0x0000f92498107981 */ /* 0x000e24000c1e1100 */
[----:B0-----:R-:W-:-:S05]  /*c810*/  PRMT R3, R16, 0x8880, RZ ;  /* 0x0000888010037816 */ /* 0x001fca00000000ff */
[----:B------:R-:W-:-:S07]  /*c820*/  IMAD R2, R3, R18, RZ ;  /* 0x0000001203027224 */ /* 0x000fce00078e02ff */
.L_x_542:
[----:B------:R-:W-:Y:S05]  /*c830*/  BSYNC B1 ;  /* 0x0000000000017941 */ /* 0x000fea0003800000 */
.L_x_541:
[----:B------:R-:W-:Y:S01]  /*c840*/  IMAD R151, R151, R17, R2 ;  /* 0x0000001197977224 */ /* 0x000fe200078e0202 */
[----:B------:R-:W-:Y:S06]  /*c850*/  @P0 BRA `(.L_x_543) ;  /* 0x0000003800180947 */ /* 0x000fec0003800000 */
[----:B------:R0:W-:Y:S01]  /*c860*/  STG.E.U8 desc[UR36][R8.64+0xf9], R151 ;  /* 0x0000f99708007986 */ /* 0x0001e2000c101124 */
[----:B------:R-:W-:Y:S05]  /*c870*/  BRA `(.L_x_543) ;  /* 0x0000003800107947 */ /* 0x000fea0003800000 */
.L_x_30:
[----:B------:R-:W2:Y:S04]  /*c880*/  LDL.LU R2, [R1] ;  /* 0x0000000001027983 */ /* 0x000ea80000300800 */
[----:B------:R-:W3:Y:S04]  /*c890*/  LDL.LU R3, [R1+0x14] ;  /* 0x0000140001037983 */ /* 0x000ee80000300800 */
[----:B------:R-:W4:Y:S04]  /*c8a0*/  LDL.LU R227, [R1+0xb4] ;  /* 0x0000b40001e37983 */ /* 0x000f280000300800 */
[----:B------:R-:W5:Y:S04]  /*c8b0*/  LDL.LU R226, [R1+0xb8] ;  /* 0x0000b80001e27983 */ /* 0x000f680000300800 */
        /* <DEDUP_REMOVED lines=54> */
[----:B------:R-:W5:Y:S01]  /*cc20*/  LDL.LU R175, [R1+0x194] ;  /* 0x0001940001af7983 */ /* 0x000f620000300800 */
[----:B------:R-:W-:-:S03]  /*cc30*/  ISETP.GE.AND P2, PT, R19, 0x1, PT ;  /* 0x000000011300780c */ /* 0x000fc60003f46270 */
[----:B------:R-:W5:Y:S04]  /*cc40*/  LDL.LU R174, [R1+0x198] ;  /* 0x0001980001ae7983 */ /* 0x000f680000300800 */
[----:B------:R-:W5:Y:S04]  /*cc50*/  LDL.LU R173, [R1+0x19c] ;  /* 0x00019c0001ad7983 */ /* 0x000f680000300800 */
[----:B------:R-:W5:Y:S04]  /*cc60*/  LDL.LU R172, [R1+0x1a0] ;  /* 0x0001a00001ac7983 */ /* 0x000f680000300800 */
[----:B------:R-:W5:Y:S01]  /*cc70*/  LDL.LU R171, [R1+0x1a4] ;  /* 0x0001a40001ab7983 */ /* 0x000f620000300800 */
[----:B------:R-:W-:-:S03]  /*cc80*/  ISETP.LT.OR P0, PT, R0, 0x1, !P2 ;  /* 0x000000010000780c */ /* 0x000fc60005701670 */
        /* <DEDUP_REMOVED lines=13> */
[----:B--2---:R-:W-:-:S03]  /*cd60*/  @!P0 IMAD R2, R2, R17, RZ ;  /* 0x0000001102028224 */ /* 0x004fc600078e02ff */
[----:B------:R-:W2:Y:S04]  /*cd70*/  LDL.LU R156, [R1+0x1dc] ;  /* 0x0001dc00019c7983 */ /* 0x000ea80000300800 */
        /* <DEDUP_REMOVED lines=8> */
[----:B------:R0:W-:Y:S04]  /*ce00*/  @!P0 STG.E.U8 desc[UR36][R4.64], R2 ;  /* 0x0000000204008986 */ /* 0x0001e8000c101124 */
[----:B0-----:R-:W3:Y:S01]  /*ce10*/  LDL.LU R2, [R1+0x4] ;  /* 0x0000040001027983 */ /* 0x001ee20000300800 */
[----:B------:R-:W-:-:S02]  /*ce20*/  ISETP.LT.OR P0, PT, R0, 0x2, !P2 ;  /* 0x000000020000780c */ /* 0x000fc40005701670 */
[----:B------:R-:W-:-:S11]  /*ce30*/  ISETP.GE.AND P1, PT, R19, 0x9, PT ;  /* 0x000000091300780c */ /* 0x000fd60003f26270 */
[----:B---3--:R-:W-:-:S05]  /*ce40*/  @!P0 IMAD R2, R2, R17, RZ ;  /* 0x0000001102028224 */ /* 0x008fca00078e02ff */
[----:B------:R0:W-:Y:S04]  /*ce50*/  @!P0 STG.E.U8 desc[UR36][R4.64+0x1], R2 ;  /* 0x0000010204008986 */ /* 0x0001e8000c101124 */
[----:B0-----:R-:W3:Y:S01]  /*ce60*/  LDL.LU R2, [R1+0x8] ;  /* 0x0000080001027983 */ /* 0x001ee20000300800 */
[----:B------:R-:W-:-:S13]  /*ce70*/  ISETP.LT.OR P0, PT, R0, 0x1, !P1 ;  /* 0x000000010000780c */ /* 0x000fda0004f01670 */
[----:B---3--:R-:W-:-:S05]  /*ce80*/  @!P0 IMAD R2, R2, R17, RZ ;  /* 0x0000001102028224 */ /* 0x008fca00078e02ff */
[----:B------:R0:W-:Y:S04]  /*ce90*/  @!P0 STG.E.U8 desc[UR36][R10.64], R2 ;  /* 0x000000020a008986 */ /* 0x0001e8000c101124 */
[----:B0-----:R-:W3:Y:S01]  /*cea0*/  LDL.LU R2, [R1+0xc] ;  /* 0x00000c0001027983 */ /* 0x001ee20000300800 */
[C---:B------:R-:W-:Y:S02]  /*ceb0*/  ISETP.LT.OR P0, PT, R0.reuse, 0x2, !P1 ;  /* 0x000000020000780c */ /* 0x040fe40004f01670 */
[C---:B------:R-:W-:Y:S02]  /*cec0*/  ISETP.LT.OR P4, PT, R0.reuse, 0x9, !P2 ;  /* 0x000000090000780c */ /* 0x040fe40005781670 */
[C---:B------:R-:W-:Y:S02]  /*ced0*/  ISETP.LT.OR P3, PT, R0.reuse, 0xa, !P2 ;  /* 0x0000000a0000780c */ /* 0x040fe40005761670 */
[----:B------:R-:W-:-:S07]  /*cee0*/  ISETP.LT.OR P5, PT, R0, 0x9, !P1 ;  /* 0x000000090000780c */ /* 0x000fce0004fa1670 */
[----:B---3--:R-:W-:-:S05]  /*cef0*/  @!P0 IMAD R2, R2, R17, RZ ;  /* 0x0000001102028224 */ /* 0x008fca00078e02ff */
[----:B------:R0:W-:Y:S04]  /*cf00*/  @!P0 STG.E.U8 desc[UR36][R10.64+0x1], R2 ;  /* 0x000001020a008986 */ /* 0x0001e8000c101124 */
[----:B0-----:R-:W3:Y:S01]  /*cf10*/  LDL.LU R2, [R1+0x10] ;  /* 0x0000100001027983 */ /* 0x001ee20000300800 */
[-C--:B------:R-:W-:Y:S01]  /*cf20*/  @!P3 IMAD R3, R3, R17.reuse, RZ ;  /* 0x000000110303b224 */ /* 0x080fe200078e02ff */
[----:B------:R-:W-:Y:S01]  /*cf30*/  ISETP.LT.OR P0, PT, R0, 0xa, !P1 ;  /* 0x0000000a0000780c */ /* 0x000fe20004f01670 */
[----:B---3--:R-:W-:-:S05]  /*cf40*/  @!P4 IMAD R2, R2, R17, RZ ;  /* 0x000000110202c224 */ /* 0x008fca00078e02ff */
[----:B------:R0:W-:Y:S04]  /*cf50*/  @!P4 STG.E.U8 desc[UR36][R4.64+0x8], R2 ;  /* 0x000008020400c986 */ /* 0x0001e8000c101124 */
[----:B0-----:R-:W3:Y:S01]  /*cf60*/  LDL.LU R2, [R1+0x18] ;  /* 0x0000180001027983 */ /* 0x001ee20000300800 */
[----:B------:R-:W-:-:S03]  /*cf70*/  ISETP.LT.OR P4, PT, R0, 0x11, !P2 ;  /* 0x000000110000780c */ /* 0x000fc60005781670 */
[----:B------:R0:W-:Y:S04]  /*cf80*/  @!P3 STG.E.U8 desc[UR36][R4.64+0x9], R3 ;  /* 0x000009030400b986 */ /* 0x0001e8000c101124 */
[----:B0-----:R-:W4:Y:S01]  /*cf90*/  LDL.LU R3, [R1+0x24] ;  /* 0x0000240001037983 */ /* 0x001f220000300800 */
[----:B---3--:R-:W-:-:S05]  /*cfa0*/  @!P5 IMAD R2, R2, R17, RZ ;  /* 0x000000110202d224 */ /* 0x008fca00078e02ff */
[----:B------:R0:W-:Y:S04]  /*cfb0*/  @!P5 STG.E.U8 desc[UR36][R10.64+0x8], R2 ;  /* 0x000008020a00d986 */ /* 0x0001e8000c101124 */
[----:B0-----:R-:W3:Y:S02]  /*cfc0*/  LDL.LU R2, [R1+0x1c] ;  /* 0x00001c0001027983 */ /* 0x001ee40000300800 */
[----:B---3--:R-:W-:-:S05]  /*cfd0*/  @!P0 IMAD R2, R2, R17, RZ ;  /* 0x0000001102028224 */ /* 0x008fca00078e02ff */
[----:B------:R0:W-:Y:S04]  /*cfe0*/  @!P0 STG.E.U8 desc[UR36][R10.64+0x9], R2 ;  /* 0x000009020a008986 */ /* 0x0001e8000c101124 */
[----:B0-----:R-:W3:Y:S01]  /*cff0*/  LDL.LU R2, [R1+0x20] ;  /* 0x0000200001027983 */ /* 0x001ee20000300800 */
[C---:B------:R-:W-:Y:S02]  /*d000*/  ISETP.LT.OR P3, PT, R0.reuse, 0x12, !P2 ;  /* 0x000000120000780c */ /* 0x040fe40005761670 */
[----:B------:R-:W-:Y:S01]  /*d010*/  ISETP.LT.OR P5, PT, R0, 0x11, !P1 ;  /* 0x000000110000780c */ /* 0x000fe20004fa1670 */
[----:B---3--:R-:W-:-:S05]  /*d020*/  @!P4 IMAD R2, R2, R17, RZ ;  /* 0x000000110202c224 */ /* 0x008fca00078e02ff */
[----:B------:R0:W-:Y:S04]  /*d030*/  @!P4 STG.E.U8 desc[UR36][R4.64+0x10], R2 ;  /* 0x000010020400c986 */ /* 0x0001e8000c101124 */
[----:B0-----:R-:W3:Y:S01]  /*d040*/  LDL.LU R2, [R1+0x28] ;  /* 0x0000280001027983 */ /* 0x001ee20000300800 */
[----:B----4-:R-:W-:-:S05]  /*d050*/  @!P3 IMAD R3, R3, R17, RZ ;  /* 0x000000110303b224 */ /* 0x010fca00078e02ff */
[----:B------:R0:W-:Y:S04]  /*d060*/  @!P3 STG.E.U8 desc[UR36][R4.64+0x11], R3 ;  /* 0x000011030400b986 */ /* 0x0001e8000c101124 */
[----:B0-----:R-:W4:Y:S01]  /*d070*/  LDL.LU R3, [R1+0x34] ;  /* 0x0000340001037983 */ /* 0x001f220000300800 */
[----:B---3--:R-:W-:-:S05]  /*d080*/  @!P5 IMAD R2, R2, R17, RZ ;  /* 0x000000110202d224 */ /* 0x008fca00078e02ff */
[----:B------:R0:W-:Y:S04]  /*d090*/  @!P5 STG.E.U8 desc[UR36][R10.64+0x10], R2 ;  /* 0x000010020a00d986 */ /* 0x0001e8000c101124 */
[----:B0-----:R-:W3:Y:S01]  /*d0a0*/  LDL.LU R2, [R1+0x2c] ;  /* 0x00002c0001027983 */ /* 0x001ee20000300800 */
[C---:B------:R-:W-:Y:S02]  /*d0b0*/  ISETP.LT.OR P0, PT, R0.reuse, 0x12, !P1 ;  /* 0x000000120000780c */ /* 0x040fe40004f01670 */
[----:B------:R-:W-:-:S11]  /*d0c0*/  ISETP.LT.OR P4, PT, R0, 0x19, !P2 ;  /* 0x000000190000780c */ /* 0x000fd60005781670 */
        /* <DEDUP_REMOVED lines=119> */
[----:B------:R-:W-:-:S13]  /*d840*/  ISETP.LT.OR P0, PT, R0, 0x51, !P1 ;  /* 0x000000510000780c */ /* 0x000fda0004f01670 */
[-C--:B----4-:R-:W-:Y:S02]  /*d850*/  @!P0 IMAD R3, R3, R17.reuse, RZ ;  /* 0x0000001103038224 */ /* 0x090fe400078e02ff */
[----:B---3--:R-:W-:-:S05]  /*d860*/  @!P5 IMAD R2, R2, R17, RZ ;  /* 0x000000110202d224 */ /* 0x008fca00078e02ff */
[----:B------:R0:W-:Y:S04]  /*d870*/  @!P5 STG.E.U8 desc[UR36][R4.64+0x51], R2 ;  /* 0x000051020400d986 */ /* 0x0001e8000c101124 */
[----:B------:R1:W-:Y:S04]  /*d880*/  @!P0 STG.E.U8 desc[UR36][R10.64+0x50], R3 ;  /* 0x000050030a008986 */ /* 0x0003e8000c101124 */
[----:B0-----:R-:W3:Y:S04]  /*d890*/  LDL.LU R2, [R1+0xac] ;  /* 0x0000ac0001027983 */ /* 0x001ee80000300800 */
[----:B-1----:R-:W4:Y:S01]  /*d8a0*/  LDL.LU R3, [R1+0xb0] ;  /* 0x0000b00001037983 */ /* 0x002f220000300800 */
[----:B------:R-:W-:-:S02]  /*d8b0*/  ISETP.LT.OR P3, PT, R0, 0x52, !P1 ;  /* 0x000000520000780c */ /* 0x000fc40004f61670 */
[C---:B------:R-:W-:Y:S02]  /*d8c0*/  ISETP.LT.OR P4, PT, R0.reuse, 0x59, !P2 ;  /* 0x000000590000780c */ /* 0x040fe40005781670 */
[C---:B------:R-:W-:Y:S02]  /*d8d0*/  ISETP.LT.OR P5, PT, R0.reuse, 0x5a, !P2 ;  /* 0x0000005a0000780c */ /* 0x040fe400057a1670 */
[----:B------:R-:W-:-:S07]  /*d8e0*/  ISETP.LT.OR P0, PT, R0, 0x59, !P1 ;  /* 0x000000590000780c */ /* 0x000fce0004f01670 */
[-C--:B---3--:R-:W-:Y:S02]  /*d8f0*/  @!P3 IMAD R2, R2, R17.reuse, RZ ;  /* 0x000000110202b224 */ /* 0x088fe400078e02ff */
[----:B----4-:R-:W-:-:S03]  /*d900*/  @!P4 IMAD R3, R3, R17, RZ ;  /* 0x000000110303c224 */ /* 0x010fc600078e02ff */
[----:B------:R0:W-:Y:S01]  /*d910*/  @!P3 STG.E.U8 desc[UR36][R10.64+0x51], R2 ;  /* 0x000051020a00b986 */ /* 0x0001e2000c101124 */
[----:B------:R-:W-:-:S03]  /*d920*/  ISETP.LT.OR P3, PT, R0, 0x5a, !P1 ;  /* 0x0000005a0000780c */ /* 0x000fc60004f61670 */
[----:B------:R5:W-:Y:S01]  /*d930*/  @!P4 STG.E.U8 desc[UR36][R4.64+0x58], R3 ;  /* 0x000058030400c986 */ /* 0x000be2000c101124 */
[----:B------:R-:W-:Y:S01]  /*d940*/  ISETP.LT.OR P4, PT, R0, 0x61, !P2 ;  /* 0x000000610000780c */ /* 0x000fe20005781670 */
[-C--:B0-----:R-:W-:Y:S02]  /*d950*/  @!P5 IMAD R2, R227, R17.reuse, RZ ;  /* 0x00000011e302d224 */ /* 0x081fe400078e02ff */
[----:B-----5:R-:W-:-:S03]  /*d960*/  @!P0 IMAD R3, R226, R17, RZ ;  /* 0x00000011e2038224 */ /* 0x020fc600078e02ff */
[----:B------:R-:W-:Y:S03]  /*d970*/  @!P5 STG.E.U8 desc[UR36][R4.64+0x59], R2 ;  /* 0x000059020400d986 */ /* 0x000fe6000c101124 */
[----:B------:R-:W-:Y:S01]  /*d980*/  @!P3 IMAD R13, R13, R17, RZ ;  /* 0x000000110d0db224 */ /* 0x000fe200078e02ff */
[----:B------:R-:W-:-:S03]  /*d990*/  ISETP.LT.OR P5, PT, R0, 0x62, !P2 ;  /* 0x000000620000780c */ /* 0x000fc600057a1670 */
[----:B------:R-:W-:Y:S01]  /*d9a0*/  @!P4 IMAD R15, R15, R17, RZ ;  /* 0x000000110f0fc224 */ /* 0x000fe200078e02ff */
[----:B------:R0:W-:Y:S01]  /*d9b0*/  @!P0 STG.E.U8 desc[UR36][R10.64+0x58], R3 ;  /* 0x000058030a008986 */ /* 0x0001e2000c101124 */
[----:B------:R-:W-:-:S03]  /*d9c0*/  ISETP.LT.OR P0, PT, R0, 0x61, !P1 ;  /* 0x000000610000780c */ /* 0x000fc60004f01670 */
[----:B------:R1:W-:Y:S01]  /*d9d0*/  @!P3 STG.E.U8 desc[UR36][R10.64+0x59], R13 ;  /* 0x0000590d0a00b986 */ /* 0x0003e2000c101124 */
[----:B------:R-:W-:-:S03]  /*d9e0*/  ISETP.LT.OR P3, PT, R0, 0x62, !P1 ;  /* 0x000000620000780c */ /* 0x000fc60004f61670 */
[----:B------:R3:W-:Y:S01]  /*d9f0*/  @!P4 STG.E.U8 desc[UR36][R4.64+0x60], R15 ;  /* 0x0000600f0400c986 */ /* 0x0007e2000c101124 */
[----:B------:R-:W-:Y:S01]  /*da00*/  ISETP.LT.OR P4, PT, R0, 0x69, !P2 ;  /* 0x000000690000780c */ /* 0x000fe20005781670 */
[----:B------:R-:W-:-:S04]  /*da10*/  @!P5 IMAD R21, R21, R17, RZ ;  /* 0x000000111515d224 */ /* 0x000fc800078e02ff */
[-C--:B------:R-:W-:Y:S01]  /*da20*/  @!P0 IMAD R23, R23, R17.reuse, RZ ;  /* 0x0000001117178224 */ /* 0x080fe200078e02ff */
[----:B------:R4:W-:Y:S01]  /*da30*/  @!P5 STG.E.U8 desc[UR36][R4.64+0x61], R21 ;  /* 0x000061150400d986 */ /* 0x0009e2000c101124 */
[C---:B------:R-:W-:Y:S02]  /*da40*/  ISETP.LT.OR P5, PT, R0.reuse, 0x6a, !P2 ;  /* 0x0000006a0000780c */ /* 0x040fe400057a1670 */
[-C--:B0-----:R-:W-:Y:S01]  /*da50*/  @!P3 IMAD R3, R225, R17.reuse, RZ ;  /* 0x00000011e103b224 */ /* 0x081fe200078e02ff */
[----:B------:R0:W-:Y:S01]  /*da60*/  @!P0 STG.E.U8 desc[UR36][R10.64+0x60], R23 ;  /* 0x000060170a008986 */ /* 0x0001e2000c101124 */
[----:B------:R-:W-:Y:S02]  /*da70*/  ISETP.LT.OR P0, PT, R0, 0x69, !P1 ;  /* 0x000000690000780c */ /* 0x000fe40004f01670 */
[----:B-1----:R-:W-:Y:S01]  /*da80*/  @!P4 IMAD R13, R224, R17, RZ ;  /* 0x00000011e00dc224 */ /* 0x002fe200078e02ff */
[----:B------:R1:W-:Y:S01]  /*da90*/  @!P3 STG.E.U8 desc[UR36][R10.64+0x61], R3 ;  /* 0x000061030a00b986 */ /* 0x0003e2000c101124 */
[----:B------:R-:W-:-:S03]  /*daa0*/  ISETP.LT.OR P3, PT, R0, 0x6a, !P1 ;  /* 0x0000006a0000780c */ /* 0x000fc60004f61670 */
[----:B------:R5:W-:Y:S01]  /*dab0*/  @!P4 STG.E.U8 desc[UR36][R4.64+0x68], R13 ;  /* 0x0000680d0400c986 */ /* 0x000be2000c101124 */
[----:B------:R-:W-:Y:S01]  /*dac0*/  ISETP.LT.OR P4, PT, R0, 0x71, !P2 ;  /* 0x000000710000780c */ /* 0x000fe20005781670 */
[----:B---3--:R-:W-:-:S04]  /*dad0*/  @!P5 IMAD R15, R223, R17, RZ ;  /* 0x00000011df0fd224 */ /* 0x008fc800078e02ff */
[-C--:B----4-:R-:W-:Y:S01]  /*dae0*/  @!P0 IMAD R21, R222, R17.reuse, RZ ;  /* 0x00000011de158224 */ /* 0x090fe200078e02ff */
        /* <DEDUP_REMOVED lines=10> */
[----:B-----5:R-:W-:-:S04]  /*db90*/  @!P5 IMAD R13, R219, R17, RZ ;  /* 0x00000011db0dd224 */ /* 0x020fc800078e02ff */
[-C--:B---3--:R-:W-:Y:S01]  /*dba0*/  @!P0 IMAD R15, R218, R17.reuse, RZ ;  /* 0x00000011da0f8224 */ /* 0x088fe200078e02ff */
        /* <DEDUP_REMOVED lines=10> */
[----:B----4-:R-:W-:-:S04]  /*dc50*/  @!P5 IMAD R3, R215, R17, RZ ;  /* 0x00000011d703d224 */ /* 0x010fc800078e02ff */
        /* <DEDUP_REMOVED lines=158> */
[----:B------:R-:W-:Y:S02]  /*e640*/  ISETP.LT.OR P5, PT, R0, 0xea, !P2 ;  /* 0x000000ea0000780c */ /* 0x000fe400057a1670 */
[-C--:B0-----:R-:W-:Y:S01]  /*e650*/  @!P3 IMAD R23, R160, R17.reuse, RZ ;  /* 0x00000011a017b224 */ /* 0x081fe200078e02ff */
[----:B------:R2:W-:Y:S01]  /*e660*/  @!P0 STG.E.U8 desc[UR36][R10.64+0xe0], R21 ;  /* 0x0000e0150a008986 */ /* 0x0005e2000c101124 */
[C---:B------:R-:W-:Y:S02]  /*e670*/  ISETP.LT.OR P0, PT, R0.reuse, 0xe9, !P1 ;  /* 0x000000e90000780c */ /* 0x040fe40004f01670 */
        /* <DEDUP_REMOVED lines=8> */
[----:B------:R-:W-:Y:S02]  /*e700*/  ISETP.LT.OR P5, PT, R0, 0xf2, !P2 ;  /* 0x000000f20000780c */ /* 0x000fe400057a1670 */
[-C--:B--2---:R-:W-:Y:S01]  /*e710*/  @!P3 IMAD R21, R156, R17.reuse, RZ ;  /* 0x000000119c15b224 */ /* 0x084fe200078e02ff */
[----:B------:R2:W-:Y:S01]  /*e720*/  @!P0 STG.E.U8 desc[UR36][R10.64+0xe8], R15 ;  /* 0x0000e80f0a008986 */ /* 0x0005e2000c101124 */
[C---:B------:R-:W-:Y:S02]  /*e730*/  ISETP.LT.OR P0, PT, R0.reuse, 0xf1, !P1 ;  /* 0x000000f10000780c */ /* 0x040fe40004f01670 */
[----:B0-----:R-:W-:Y:S01]  /*e740*/  @!P4 IMAD R23, R155, R17, RZ ;  /* 0x000000119b17c224 */ /* 0x001fe200078e02ff */
[----:B------:R0:W-:Y:S01]  /*e750*/  @!P3 STG.E.U8 desc[UR36][R10.64+0xe9], R21 ;  /* 0x0000e9150a00b986 */ /* 0x0001e2000c101124 */
[----:B------:R-:W-:-:S03]  /*e760*/  ISETP.LT.OR P3, PT, R0, 0xf2, !P1 ;  /* 0x000000f20000780c */ /* 0x000fc60004f61670 */
[----:B------:R4:W-:Y:S01]  /*e770*/  @!P4 STG.E.U8 desc[UR36][R4.64+0xf0], R23 ;  /* 0x0000f0170400c986 */ /* 0x0009e2000c101124 */
[----:B------:R-:W-:Y:S01]  /*e780*/  ISETP.LT.OR P4, PT, R0, 0xf9, !P2 ;  /* 0x000000f90000780c */ /* 0x000fe20005781670 */
[----:B-1----:R-:W-:-:S04]  /*e790*/  @!P5 IMAD R3, R154, R17, RZ ;  /* 0x000000119a03d224 */ /* 0x002fc800078e02ff */
[-C--:B---3--:R-:W-:Y:S01]  /*e7a0*/  @!P0 IMAD R13, R153, R17.reuse, RZ ;  /* 0x00000011990d8224 */ /* 0x088fe200078e02ff */
[----:B------:R1:W-:Y:S01]  /*e7b0*/  @!P5 STG.E.U8 desc[UR36][R4.64+0xf1], R3 ;  /* 0x0000f1030400d986 */ /* 0x0003e2000c101124 */
[----:B------:R-:W-:Y:S02]  /*e7c0*/  ISETP.LT.OR P2, PT, R0, 0xfa, !P2 ;  /* 0x000000fa0000780c */ /* 0x000fe40005741670 */
[-C--:B--2---:R-:W-:Y:S01]  /*e7d0*/  @!P3 IMAD R15, R152, R17.reuse, RZ ;  /* 0x00000011980fb224 */ /* 0x084fe200078e02ff */
[----:B------:R2:W-:Y:S01]  /*e7e0*/  @!P0 STG.E.U8 desc[UR36][R10.64+0xf0], R13 ;  /* 0x0000f00d0a008986 */ /* 0x0005e2000c101124 */
[----:B------:R-:W-:Y:S02]  /*e7f0*/  ISETP.GE.AND P0, PT, R19, 0x81, PT ;  /* 0x000000811300780c */ /* 0x000fe40003f06270 */
[----:B0-----:R-:W-:Y:S01]  /*e800*/  @!P4 IMAD R21, R22, R17, RZ ;  /* 0x000000111615c224 */ /* 0x001fe200078e02ff */
[C---:B------:R-:W-:Y:S01]  /*e810*/  ISETP.LT.OR P5, PT, R0.reuse, 0xf9, !P1 ;  /* 0x000000f90000780c */ /* 0x040fe20004fa1670 */
[----:B------:R0:W-:Y:S01]  /*e820*/  @!P3 STG.E.U8 desc[UR36][R10.64+0xf1], R15 ;  /* 0x0000f10f0a00b986 */ /* 0x0001e2000c101124 */
[----:B------:R-:W-:-:S02]  /*e830*/  ISETP.LT.OR P1, PT, R0, 0xfa, !P1 ;  /* 0x000000fa0000780c */ /* 0x000fc40004f21670 */
[C---:B------:R-:W-:Y:S01]  /*e840*/  ISETP.LT.OR P3, PT, R0.reuse, 0x1, !P0 ;  /* 0x000000010000780c */ /* 0x040fe20004761670 */
[----:B------:R-:W-:Y:S01]  /*e850*/  @!P4 STG.E.U8 desc[UR36][R4.64+0xf8], R21 ;  /* 0x0000f8150400c986 */ /* 0x000fe2000c101124 */
[----:B------:R-:W-:Y:S01]  /*e860*/  ISETP.LT.OR P4, PT, R0, 0x2, !P0 ;  /* 0x000000020000780c */ /* 0x000fe20004781670 */
[----:B----4-:R-:W-:-:S05]  /*e870*/  @!P2 IMAD R23, R20, R17, RZ ;  /* 0x000000111417a224 */ /* 0x010fca00078e02ff */
[----:B------:R-:W-:Y:S01]  /*e880*/  @!P2 STG.E.U8 desc[UR36][R4.64+0xf9], R23 ;  /* 0x0000f9170400a986 */ /* 0x000fe2000c101124 */
[-C--:B-1----:R-:W-:Y:S02]  /*e890*/  @!P5 IMAD R3, R14, R17.reuse, RZ ;  /* 0x000000110e03d224 */ /* 0x082fe400078e02ff */
[-C--:B--2---:R-:W-:Y:S01]  /*e8a0*/  @!P1 IMAD R13, R12, R17.reuse, RZ ;  /* 0x000000110c0d9224 */ /* 0x084fe200078e02ff */
[----:B------:R-:W-:Y:S01]  /*e8b0*/  ISETP.GE.AND P2, PT, R19, 0x89, PT ;  /* 0x000000891300780c */ /* 0x000fe20003f46270 */
[-C--:B0-----:R-:W-:Y:S02]  /*e8c0*/  @!P3 IMAD R15, R24, R17.reuse, RZ ;  /* 0x00000011180fb224 */ /* 0x081fe400078e02ff */
[----:B------:R-:W-:Y:S01]  /*e8d0*/  @!P4 IMAD R25, R25, R17, RZ ;  /* 0x000000111919c224 */ /* 0x000fe200078e02ff */
[----:B------:R0:W-:Y:S01]  /*e8e0*/  @!P5 STG.E.U8 desc[UR36][R10.64+0xf8], R3 ;  /* 0x0000f8030a00d986 */ /* 0x0001e2000c101124 */
[----:B------:R-:W-:-:S03]  /*e8f0*/  ISETP.LT.OR P5, PT, R0, 0x1, !P2 ;  /* 0x000000010000780c */ /* 0x000fc600057a1670 */
[----:B------:R-:W-:Y:S01]  /*e900*/  @!P1 STG.E.U8 desc[UR36][R10.64+0xf9], R13 ;  /* 0x0000f90d0a009986 */ /* 0x000fe2000c101124 */
[----:B------:R-:W-:-:S03]  /*e910*/  ISETP.LT.OR P1, PT, R0, 0x2, !P2 ;  /* 0x000000020000780c */ /* 0x000fc60005721670 */
[----:B------:R-:W-:Y:S01]  /*e920*/  @!P3 STG.E.U8 desc[UR36][R6.64], R15 ;  /* 0x0000000f0600b986 */ /* 0x000fe2000c101124 */
[----:B------:R-:W-:-:S03]  /*e930*/  ISETP.LT.OR P3, PT, R0, 0x9, !P0 ;  /* 0x000000090000780c */ /* 0x000fc60004761670 */
[----:B------:R-:W-:Y:S01]  /*e940*/  @!P4 STG.E.U8 desc[UR36][R6.64+0x1], R25 ;  /* 0x000001190600c986 */ /* 0x000fe2000c101124 */
[----:B------:R-:W-:Y:S01]  /*e950*/  ISETP.LT.OR P4, PT, R0, 0xa, !P0 ;  /* 0x0000000a0000780c */ /* 0x000fe20004781670 */
[----:B0-----:R-:W-:-:S04]  /*e960*/  @!P5 IMAD R3, R26, R17, RZ ;  /* 0x000000111a03d224 */ /* 0x001fc800078e02ff */
[----:B------:R-:W-:-:S04]  /*e970*/  @!P1 IMAD R27, R27, R17, RZ ;  /* 0x000000111b1b9224 */ /* 0x000fc800078e02ff */
[-C--:B------:R-:W-:Y:S01]  /*e980*/  @!P3 IMAD R5, R28, R17.reuse, RZ ;  /* 0x000000111c05b224 */ /* 0x080fe200078e02ff */
[----:B------:R0:W-:Y:S03]  /*e990*/  @!P5 STG.E.U8 desc[UR36][R8.64], R3 ;  /* 0x000000030800d986 */ /* 0x0001e6000c101124 */
[----:B------:R-:W-:Y:S01]  /*e9a0*/  @!P4 IMAD R29, R29, R17, RZ ;  /* 0x000000111d1dc224 */ /* 0x000fe200078e02ff */
[----:B------:R-:W-:Y:S01]  /*e9b0*/  @!P1 STG.E.U8 desc[UR36][R8.64+0x1], R27 ;  /* 0x0000011b08009986 */ /* 0x000fe2000c101124 */
[C---:B------:R-:W-:Y:S02]  /*e9c0*/  ISETP.LT.OR P5, PT, R0.reuse, 0x9, !P2 ;  /* 0x000000090000780c */ /* 0x040fe400057a1670 */
[C---:B------:R-:W-:Y:S01]  /*e9d0*/  ISETP.LT.OR P1, PT, R0.reuse, 0xa, !P2 ;  /* 0x0000000a0000780c */ /* 0x040fe20005721670 */
[----:B------:R-:W-:Y:S01]  /*e9e0*/  @!P3 STG.E.U8 desc[UR36][R6.64+0x8], R5 ;  /* 0x000008050600b986 */ /* 0x000fe2000c101124 */
[----:B------:R-:W-:-:S03]  /*e9f0*/  ISETP.LT.OR P3, PT, R0, 0x11, !P0 ;  /* 0x000000110000780c */ /* 0x000fc60004761670 */
[----:B------:R-:W-:Y:S01]  /*ea00*/  @!P4 STG.E.U8 desc[UR36][R6.64+0x9], R29 ;  /* 0x0000091d0600c986 */ /* 0x000fe2000c101124 */
[----:B------:R-:W-:-:S05]  /*ea10*/  ISETP.LT.OR P4, PT, R0, 0x12, !P0 ;  /* 0x000000120000780c */ /* 0x000fca0004781670 */
[-C--:B0-----:R-:W-:Y:S02]  /*ea20*/  @!P5 IMAD R3, R30, R17.reuse, RZ ;  /* 0x000000111e03d224 */ /* 0x081fe400078e02ff */
[-C--:B------:R-:W-:Y:S02]  /*ea30*/  @!P1 IMAD R31, R31, R17.reuse, RZ ;  /* 0x000000111f1f9224 */ /* 0x080fe400078e02ff */
[-C--:B------:R-:W-:Y:S01]  /*ea40*/  @!P3 IMAD R11, R32, R17.reuse, RZ ;  /* 0x00000011200bb224 */ /* 0x080fe200078e02ff */
[----:B------:R0:W-:Y:S03]  /*ea50*/  @!P5 STG.E.U8 desc[UR36][R8.64+0x8], R3 ;  /* 0x000008030800d986 */ /* 0x0001e6000c101124 */
[----:B------:R-:W-:Y:S01]  /*ea60*/  @!P4 IMAD R33, R33, R17, RZ ;  /* 0x000000112121c224 */ /* 0x000fe200078e02ff */
[----:B------:R-:W-:Y:S01]  /*ea70*/  @!P1 STG.E.U8 desc[UR36][R8.64+0x9], R31 ;  /* 0x0000091f08009986 */ /* 0x000fe2000c101124 */
[----:B------:R-:W-:-:S02]  /*ea80*/  ISETP.LT.OR P5, PT, R0, 0x11, !P2 ;  /* 0x000000110000780c */ /* 0x000fc400057a1670 */
        /* <DEDUP_REMOVED lines=301> */
[----:B------:R1:W-:Y:S01]  /*fd60*/  @!P3 STG.E.U8 desc[UR36][R6.64+0xd8], R5 ;  /* 0x0000d8050600b986 */ /* 0x0003e2000c101124 */
        /* <DEDUP_REMOVED lines=15> */
[-C--:B-1----:R-:W-:Y:S02]  /*fe60*/  @!P5 IMAD R5, R138, R17.reuse, RZ ;  /* 0x000000118a05d224 */ /* 0x082fe400078e02ff */
[-C--:B------:R-:W-:Y:S02]  /*fe70*/  @!P1 IMAD R139, R139, R17.reuse, RZ ;  /* 0x000000118b8b9224 */ /* 0x080fe400078e02ff */
[-C--:B0-----:R-:W-:Y:S01]  /*fe80*/  @!P3 IMAD R3, R140, R17.reuse, RZ ;  /* 0x000000118c03b224 */ /* 0x081fe200078e02ff */
[----:B------:R0:W-:Y:S03]  /*fe90*/  @!P5 STG.E.U8 desc[UR36][R8.64+0xe0], R5 ;  /* 0x0000e0050800d986 */ /* 0x0001e6000c101124 */
[----:B------:R-:W-:Y:S01]  /*fea0*/  @!P4 IMAD R141, R141, R17, RZ ;  /* 0x000000118d8dc224 */ /* 0x000fe200078e02ff */
[----:B------:R-:W-:Y:S01]  /*feb0*/  @!P1 STG.E.U8 desc[UR36][R8.64+0xe1], R139 ;  /* 0x0000e18b08009986 */ /* 0x000fe2000c101124 */
[----:B------:R-:W-:-:S03]  /*fec0*/  ISETP.LT.OR P1, PT, R0, 0xe9, !P2 ;  /* 0x000000e90000780c */ /* 0x000fc60005721670 */
[----:B------:R1:W-:Y:S01]  /*fed0*/  @!P3 STG.E.U8 desc[UR36][R6.64+0xe8], R3 ;  /* 0x0000e8030600b986 */ /* 0x0003e2000c101124 */
[----:B------:R-:W-:-:S03]  /*fee0*/  ISETP.LT.OR P3, PT, R0, 0xea, !P2 ;  /* 0x000000ea0000780c */ /* 0x000fc60005761670 */
[----:B------:R-:W-:Y:S01]  /*fef0*/  @!P4 STG.E.U8 desc[UR36][R6.64+0xe9], R141 ;  /* 0x0000e98d0600c986 */ /* 0x000fe2000c101124 */
[C---:B------:R-:W-:Y:S02]  /*ff00*/  ISETP.LT.OR P4, PT, R0.reuse, 0xf2, !P0 ;  /* 0x000000f20000780c */ /* 0x040fe40004781670 */
[----:B------:R-:W-:-:S03]  /*ff10*/  ISETP.LT.OR P5, PT, R0, 0xf1, !P0 ;  /* 0x000000f10000780c */ /* 0x000fc600047a1670 */
[----:B--2---:R-:W-:-:S04]  /*ff20*/  @!P1 IMAD R11, R142, R17, RZ ;  /* 0x000000118e0b9224 */ /* 0x004fc800078e02ff */
[----:B------:R-:W-:-:S04]  /*ff30*/  @!P3 IMAD R143, R143, R17, RZ ;  /* 0x000000118f8fb224 */ /* 0x000fc800078e02ff */
[-C--:B------:R-:W-:Y:S02]  /*ff40*/  @!P4 IMAD R145, R145, R17.reuse, RZ ;  /* 0x000000119191c224 */ /* 0x080fe400078e02ff */
[----:B0-----:R-:W-:Y:S01]  /*ff50*/  @!P5 IMAD R5, R144, R17, RZ ;  /* 0x000000119005d224 */ /* 0x001fe200078e02ff */
[----:B------:R0:W-:Y:S01]  /*ff60*/  @!P1 STG.E.U8 desc[UR36][R8.64+0xe8], R11 ;  /* 0x0000e80b08009986 */ /* 0x0001e2000c101124 */
[----:B------:R-:W-:-:S03]  /*ff70*/  ISETP.LT.OR P1, PT, R0, 0xf1, !P2 ;  /* 0x000000f10000780c */ /* 0x000fc60005721670 */
[----:B------:R-:W-:Y:S01]  /*ff80*/  @!P3 STG.E.U8 desc[UR36][R8.64+0xe9], R143 ;  /* 0x0000e98f0800b986 */ /* 0x000fe2000c101124 */
[----:B------:R-:W-:-:S03]  /*ff90*/  ISETP.LT.OR P3, PT, R0, 0xf9, !P0 ;  /* 0x000000f90000780c */ /* 0x000fc60004761670 */
[----:B------:R-:W-:Y:S01]  /*ffa0*/  @!P4 STG.E.U8 desc[UR36][R6.64+0xf1], R145 ;  /* 0x0000f1910600c986 */ /* 0x000fe2000c101124 */
[C---:B------:R-:W-:Y:S02]  /*ffb0*/  ISETP.LT.OR P4, PT, R0.reuse, 0xf2, !P2 ;  /* 0x000000f20000780c */ /* 0x040fe40005781670 */
[C---:B------:R-:W-:Y:S01]  /*ffc0*/  ISETP.LT.OR P0, PT, R0.reuse, 0xfa, !P0 ;  /* 0x000000fa0000780c */ /* 0x040fe20004701670 */
[----:B------:R2:W-:Y:S01]  /*ffd0*/  @!P5 STG.E.U8 desc[UR36][R6.64+0xf0], R5 ;  /* 0x0000f0050600d986 */ /* 0x0005e2000c101124 */
[C---:B------:R-:W-:Y:S02]  /*ffe0*/  ISETP.LT.OR P5, PT, R0.reuse, 0xf9, !P2 ;  /* 0x000000f90000780c */ /* 0x040fe400057a1670 */
[----:B------:R-:W-:Y:S01]  /*fff0*/  ISETP.LT.OR P2, PT, R0, 0xfa, !P2 ;  /* 0x000000fa0000780c */ /* 0x000fe20005741670 */
[-C--:B-1----:R-:W-:Y:S02]  /*10000*/  @!P1 IMAD R3, R146, R17.reuse, RZ ;  /* 0x0000001192039224 */ /* 0x082fe400078e02ff */
[----:B0-----:R-:W-:-:S04]  /*10010*/  @!P3 IMAD R11, R148, R17, RZ ;  /* 0x00000011940bb224 */ /* 0x001fc800078e02ff */
[-C--:B------:R-:W-:Y:S02]  /*10020*/  @!P4 IMAD R147, R147, R17.reuse, RZ ;  /* 0x000000119393c224 */ /* 0x080fe400078e02ff */
[-C--:B------:R-:W-:Y:S02]  /*10030*/  @!P0 IMAD R149, R149, R17.reuse, RZ ;  /* 0x0000001195958224 */ /* 0x080fe400078e02ff */
[-C--:B--2---:R-:W-:Y:S02]  /*10040*/  @!P5 IMAD R5, R150, R17.reuse, RZ ;  /* 0x000000119605d224 */ /* 0x084fe400078e02ff */
[----:B------:R-:W-:Y:S01]  /*10050*/  @!P2 IMAD R151, R151, R17, RZ ;  /* 0x000000119797a224 */ /* 0x000fe200078e02ff */
[----:B------:R0:W-:Y:S04]  /*10060*/  @!P1 STG.E.U8 desc[UR36][R8.64+0xf0], R3 ;  /* 0x0000f00308009986 */ /* 0x0001e8000c101124 */
[----:B------:R0:W-:Y:S04]  /*10070*/  @!P4 STG.E.U8 desc[UR36][R8.64+0xf1], R147 ;  /* 0x0000f1930800c986 */ /* 0x0001e8000c101124 */
[----:B------:R0:W-:Y:S04]  /*10080*/  @!P3 STG.E.U8 desc[UR36][R6.64+0xf8], R11 ;  /* 0x0000f80b0600b986 */ /* 0x0001e8000c101124 */
[----:B------:R0:W-:Y:S04]  /*10090*/  @!P0 STG.E.U8 desc[UR36][R6.64+0xf9], R149 ;  /* 0x0000f99506008986 */ /* 0x0001e8000c101124 */
[----:B------:R0:W-:Y:S04]  /*100a0*/  @!P5 STG.E.U8 desc[UR36][R8.64+0xf8], R5 ;  /* 0x0000f8050800d986 */ /* 0x0001e8000c101124 */
[----:B------:R0:W-:Y:S02]  /*100b0*/  @!P2 STG.E.U8 desc[UR36][R8.64+0xf9], R151 ;  /* 0x0000f9970800a986 */ /* 0x0001e4000c101124 */
.L_x_543:
[----:B------:R-:W-:Y:S05]  /*100c0*/  BSYNC B0 ;  /* 0x0000000000007941 */ /* 0x000fea0003800000 */
.L_x_29:
[----:B0-----:R-:W5:Y:S04]  /*100d0*/  LDL.LU R3, [R1+0x204] ;  /* 0x0002040001037983 */ /* 0x001f680000300800 */
[----:B------:R-:W5:Y:S01]  /*100e0*/  LDL.LU R2, [R1+0x208] ;  /* 0x0002080001027983 */ /* 0x000f620000300800 */
[----:B------:R-:W-:Y:S01]  /*100f0*/  ULDC UR4, c[0x0][0xc] ;  /* 0x0000030000047ab9 */ /* 0x000fe20000000800 */
[----:B------:R-:W-:Y:S01]  /*10100*/  ULDC UR5, c[0x0][0x10] ;  /* 0x0000040000057ab9 */ /* 0x000fe20000000800 */
[----:B------:R-:W5:Y:S01]  /*10110*/  LDC R5, c[0x0][0x14] ;  /* 0x00000500ff057b82 */ /* 0x000f620000000800 */
[----:B------:R-:W-:Y:S01]  /*10120*/  UIMAD.WIDE.U32 UR4, UR4, UR5, URZ ;  /* 0x00000005040472a5 */ /* 0x000fe2000f8e003f */
[----:B------:R-:W-:Y:S01]  /*10130*/  PRMT R0, RZ, 0x7610, R0 ;  /* 0x00007610ff007816 */ /* 0x000fe20000000000 */
[----:B------:R-:W-:-:S02]  /*10140*/  IMAD.MOV.U32 R19, RZ, RZ, -0x1 ;  /* 0xffffffffff137424 */ /* 0x000fc400078e00ff */
[----:B------:R-:W-:Y:S02]  /*10150*/  IMAD.MOV.U32 R154, RZ, RZ, -0x1 ;  /* 0xffffffffff9a7424 */ /* 0x000fe400078e00ff */
[----:B-----5:R-:W-:-:S04]  /*10160*/  IMAD.WIDE.U32 R2, R5, UR4, R2 ;  /* 0x0000000405027c25 */ /* 0x020fc8000f8e0002 */
[----:B------:R-:W-:Y:S01]  /*10170*/  IMAD R5, R5, UR5, RZ ;  /* 0x0000000505057c24 */ /* 0x000fe2000f8e02ff */
[----:B------:R-:W-:Y:S01]  /*10180*/  ULDC.64 UR4, c[0x0][0x650] ;  /* 0x0001940000047ab9 */ /* 0x000fe20000000a00 */
[----:B------:R-:W-:Y:S01]  /*10190*/  IMAD.MOV.U32 R21, RZ, RZ, R2 ;  /* 0x000000ffff157224 */ /* 0x000fe200078e0002 */
[----:B------:R-:W-:Y:S01]  /*101a0*/  ISETP.GE.U32.AND P0, PT, R2, UR4, PT ;  /* 0x0000000402007c0c */ /* 0x000fe2000bf06070 */
[----:B------:R-:W-:-:S05]  /*101b0*/  IMAD.IADD R22, R3, 0x1, R5 ;  /* 0x0000000103167824 */ /* 0x000fca00078e0205 */
[----:B------:R0:W-:Y:S01]  /*101c0*/  STL [R1+0x204], R22 ;  /* 0x0002041601007387 */ /* 0x0001e20000100800 */
[----:B------:R-:W-:-:S03]  /*101d0*/  ISETP.GE.U32.AND.EX P0, PT, R22, UR5, PT, P0 ;  /* 0x0000000516007c0c */ /* 0x000fc6000bf06100 */
[----:B------:R0:W-:Y:S10]  /*101e0*/  STL [R1+0x208], R21 ;  /* 0x0002081501007387 */ /* 0x0001f40000100800 */
[----:B0-----:R-:W-:Y:S05]  /*101f0*/  @P0 BRA `(.L_x_544) ;  /* 0x0000000400700947 */ /* 0x001fea0003800000 */
[----:B------:R-:W0:Y:S01]  /*10200*/  S2R R14, SR_CTAID.X ;  /* 0x00000000000e7919 */ /* 0x000e220000002500 */
[----:B--2-4-:R-:W2:Y:S01]  /*10210*/  LDC.64 R8, c[0x0][0x628] ;  /* 0x00018a00ff087b82 */ /* 0x014ea20000000a00 */
[----:B------:R-:W-:Y:S01]  /*10220*/  ULDC UR4, c[0x0][0x150] ;  /* 0x0000540000047ab9 */ /* 0x000fe20000000800 */
[----:B-1-3--:R-:W-:Y:S01]  /*10230*/  IMAD.MOV.U32 R6, RZ, RZ, R21 ;  /* 0x000000ffff067224 */ /* 0x00afe200078e0015 */
[----:B------:R-:W1:Y:S01]  /*10240*/  S2R R20, SR_CTAID.Y ;  /* 0x0000000000147919 */ /* 0x000e620000002600 */
[----:B------:R-:W-:-:S04]  /*10250*/  IMAD.MOV.U32 R7, RZ, RZ, R22 ;  /* 0x000000ffff077224 */ /* 0x000fc800078e0016 */
[----:B------:R-:W3:Y:S08]  /*10260*/  LDC R19, c[0x0][0x144] ;  /* 0x00005100ff137b82 */ /* 0x000ef00000000800 */
[----:B------:R-:W4:Y:S08]  /*10270*/  LDC R10, c[0x0][0x630] ;  /* 0x00018c00ff0a7b82 */ /* 0x000f300000000800 */
[----:B------:R-:W1:Y:S01]  /*10280*/  LDC.64 R12, c[0x0][0x620] ;  /* 0x00018800ff0c7b82 */ /* 0x000e620000000a00 */
[----:B--2---:R-:W-:-:S04]  /*10290*/  ISETP.NE.U32.AND P0, PT, R8, RZ, PT ;  /* 0x000000ff0800720c */ /* 0x004fc80003f05070 */
[----:B------:R-:W-:Y:S02]  /*102a0*/  ISETP.NE.AND.EX P0, PT, R9, RZ, PT, P0 ;  /* 0x000000ff0900720c */ /* 0x000fe40003f05300 */
[----:B0-----:R-:W-:-:S05]  /*102b0*/  I2FP.F32.U32 R0, R14 ;  /* 0x0000000e00007245 */ /* 0x001fca0000201000 */
[----:B------:R-:W-:-:S04]  /*102c0*/  FMUL R0, R0, UR4 ;  /* 0x0000000400007c20 */ /* 0x000fc80008400000 */
[----:B------:R0:W2:Y:S02]  /*102d0*/  F2I.U32.TRUNC.NTZ R15, R0 ;  /* 0x00000000000f7305 */ /* 0x0000a4000020f000 */
[----:B---34-:R-:W-:Y:S05]  /*102e0*/  @!P0 BRA `(.L_x_545) ;  /* 0x0000000000288947 */ /* 0x018fea0003800000 */
[----:B0-----:R-:W0:Y:S02]  /*102f0*/  LDC R0, c[0x0][0x634] ;  /* 0x00018d00ff007b82 */ /* 0x001e240000000800 */
        /* <DEDUP_REMOVED lines=9> */
.L_x_545:
[-CC-:B------:R-:W-:Y:S01]  /*10390*/  SHF.R.U64 R154, R6, R10.reuse, R7.reuse ;  /* 0x0000000a069a7219 */ /* 0x180fe20000001207 */
[----:B------:R-:W3:Y:S01]  /*103a0*/  LDC.64 R26, c[0x0][0x640] ;  /* 0x00019000ff1a7b82 */ /* 0x000ee20000000a00 */
[----:B0-----:R-:W-:Y:S01]  /*103b0*/  SHF.R.U32.HI R0, RZ, R10, R7 ;  /* 0x0000000aff007219 */ /* 0x001fe20000011607 */
[----:B------:R-:W-:Y:S01]  /*103c0*/  IMAD.MOV.U32 R2, RZ, RZ, R21 ;  /* 0x000000ffff027224 */ /* 0x000fe200078e0015 */
[----:B------:R-:W-:Y:S01]  /*103d0*/  IADD3 R5, P0, RZ, -R154, RZ ;  /* 0x8000009aff057210 */ /* 0x000fe20007f1e0ff */
[----:B--2---:R-:W-:Y:S01]  /*103e0*/  IMAD.MOV R15, RZ, RZ, -R15 ;  /* 0x000000ffff0f7224 */ /* 0x004fe200078e0a0f */
[----:B------:R-:W-:Y:S01]  /*103f0*/  ULDC UR4, c[0x0][0x154] ;  /* 0x0000550000047ab9 */ /* 0x000fe20000000800 */
[----:B------:R-:W-:Y:S02]  /*10400*/  IMAD.MOV.U32 R7, RZ, RZ, 0x1 ;  /* 0x00000001ff077424 */ /* 0x000fe400078e00ff */
[----:B------:R-:W0:Y:S01]  /*10410*/  LDC R4, c[0x0][0x618] ;  /* 0x00018600ff047b82 */ /* 0x000e220000000800 */
[----:B------:R-:W-:-:S04]  /*10420*/  IMAD.X R3, RZ, RZ, ~R0, P0 ;  /* 0x000000ffff037224 */ /* 0x000fc800000e0e00 */
[-C--:B-1----:R-:W-:Y:S02]  /*10430*/  IMAD R0, R3, R12.reuse, RZ ;  /* 0x0000000c03007224 */ /* 0x082fe400078e02ff */
[----:B------:R-:W-:Y:S01]  /*10440*/  IMAD.MOV.U32 R3, RZ, RZ, R22 ;  /* 0x000000ffff037224 */ /* 0x000fe200078e0016 */
[----:B------:R-:W1:Y:S01]  /*10450*/  LDC R6, c[0x0][0x608] ;  /* 0x00018200ff067b82 */ /* 0x000e620000000800 */
[----:B------:R-:W-:Y:S02]  /*10460*/  IMAD R22, R19, R15, R14 ;  /* 0x0000000f13167224 */ /* 0x000fe400078e020e */
[----:B------:R-:W-:-:S04]  /*10470*/  IMAD.WIDE.U32 R2, R5, R12, R2 ;  /* 0x0000000c05027225 */ /* 0x000fc800078e0002 */
[----:B------:R-:W-:Y:S01]  /*10480*/  IMAD R5, R5, R13, R0 ;  /* 0x0000000d05057224 */ /* 0x000fe200078e0200 */
[----:B------:R-:W2:Y:S01]  /*10490*/  LDC R24, c[0x0][0x658] ;  /* 0x00019600ff187b82 */ /* 0x000ea20000000800 */
[----:B------:R-:W-:Y:S02]  /*104a0*/  I2FP.F32.U32 R0, R20 ;  /* 0x0000001400007245 */ /* 0x000fe40000201000 */
[----:B------:R-:W-:Y:S01]  /*104b0*/  IMAD.IADD R3, R3, 0x1, R5 ;  /* 0x0000000103037824 */ /* 0x000fe200078e0205 */
[----:B---3--:R-:W-:Y:S01]  /*104c0*/  ISETP.NE.U32.AND P0, PT, R26, RZ, PT ;  /* 0x000000ff1a00720c */ /* 0x008fe20003f05070 */
[----:B------:R-:W-:Y:S02]  /*104d0*/  IMAD.MOV.U32 R5, RZ, RZ, -0x1 ;  /* 0xffffffffff057424 */ /* 0x000fe400078e00ff */
[----:B------:R-:W-:Y:S01]  /*104e0*/  FMUL R0, R0, UR4 ;  /* 0x0000000400007c20 */ /* 0x000fe20008400000 */
[----:B------:R-:W3:Y:S01]  /*104f0*/  LDC R13, c[0x0][0x148] ;  /* 0x00005200ff0d7b82 */ /* 0x000ee20000000800 */
[----:B0-----:R-:W-:-:S02]  /*10500*/  SHF.R.U64 R10, R2, R4, R3 ;  /* 0x00000004020a7219 */ /* 0x001fc40000001203 */
[----:B------:R0:W4:Y:S01]  /*10510*/  F2I.U32.TRUNC.NTZ R12, R0 ;  /* 0x00000000000c7305 */ /* 0x000122000020f000 */
[----:B------:R-:W-:Y:S02]  /*10520*/  ISETP.NE.AND.EX P0, PT, R27, RZ, PT, P0 ;  /* 0x000000ff1b00720c */ /* 0x000fe40003f05300 */
[----:B------:R-:W-:Y:S02]  /*10530*/  SHF.R.U32.HI R3, RZ, R4, R3 ;  /* 0x00000004ff037219 */ /* 0x000fe40000011603 */
[----:B------:R-:W0:Y:S02]  /*10540*/  LDC R14, c[0x0][0x600] ;  /* 0x00018000ff0e7b82 */ /* 0x000e240000000800 */
[-CC-:B-1----:R-:W-:Y:S02]  /*10550*/  SHF.R.U64 R8, R10, R6.reuse, R3.reuse ;  /* 0x000000060a087219 */ /* 0x182fe40000001203 */
[----:B------:R-:W-:-:S04]  /*10560*/  SHF.R.U32.HI R3, RZ, R6, R3 ;  /* 0x00000006ff037219 */ /* 0x000fc80000011603 */
[----:B------:R-:W1:Y:S01]  /*10570*/  LDC R15, c[0x0][0x648] ;  /* 0x00019200ff0f7b82 */ /* 0x000e620000000800 */
[-CC-:B--2---:R-:W-:Y:S02]  /*10580*/  SHF.R.U64 R11, R8, R24.reuse, R3.reuse ;  /* 0x00000018080b7219 */ /* 0x184fe40000001203 */
[-C--:B------:R-:W-:Y:S02]  /*10590*/  SHF.L.U32 R5, R5, R24.reuse, RZ ;  /* 0x0000001805057219 */ /* 0x080fe400000006ff */
[-C--:B------:R-:W-:Y:S01]  /*105a0*/  SHF.R.U32.HI R3, RZ, R24.reuse, R3 ;  /* 0x00000018ff037219 */ /* 0x080fe20000011603 */
[----:B------:R-:W-:Y:S01]  /*105b0*/  IMAD.MOV.U32 R2, RZ, RZ, R11 ;  /* 0x000000ffff027224 */ /* 0x000fe200078e000b */
[----:B------:R-:W-:Y:S01]  /*105c0*/  SHF.L.U32 R24, R7, R24, RZ ;  /* 0x0000001807187219 */ /* 0x000fe200000006ff */
[----:B------:R-:W2:Y:S01]  /*105d0*/  LDC R19, c[0x0][0x638] ;  /* 0x00018e00ff137b82 */ /* 0x000ea20000000800 */
[----:B------:R-:W-:-:S07]  /*105e0*/  LOP3.LUT R161, RZ, R5, RZ, 0x33, !PT ;  /* 0x00000005ffa17212 */ /* 0x000fce00078e33ff */
[----:B------:R-:W0:Y:S01]  /*105f0*/  LDC R21, c[0x0][0x610] ;  /* 0x00018400ff157b82 */ /* 0x000e220000000800 */
[----:B----4-:R-:W-:Y:S05]  /*10600*/  @!P0 BRA `(.L_x_546) ;  /* 0x0000000000288947 */ /* 0x010fea0003800000 */
        /* <DEDUP_REMOVED lines=10> */
.L_x_546:
[----:B------:R-:W4:Y:S01]  /*106b0*/  LDC R4, c[0x0][0x65c] ;  /* 0x00019700ff047b82 */ /* 0x000f220000000800 */
[----:B01----:R-:W-:Y:S01]  /*106c0*/  SHF.R.U64 R0, R2, R15, R3 ;  /* 0x0000000f02007219 */ /* 0x003fe20000001203 */
[----:B------:R-:W-:Y:S01]  /*106d0*/  VIADD R3, R14, 0xffffffff ;  /* 0xffffffff0e037836 */ /* 0x000fe20000000000 */
[----:B------:R-:W-:Y:S01]  /*106e0*/  LOP3.LUT R161, R8, R161, RZ, 0xc0, !PT ;  /* 0x000000a108a17212 */ /* 0x000fe200078ec0ff */
[----:B------:R-:W-:Y:S02]  /*106f0*/  IMAD.MOV R12, RZ, RZ, -R12 ;  /* 0x000000ffff0c7224 */ /* 0x000fe400078e0a0c */
[----:B------:R-:W-:Y:S01]  /*10700*/  IMAD.MOV R2, RZ, RZ, -R0 ;  /* 0x000000ffff027224 */ /* 0x000fe200078e0a00 */
[----:B------:R-:W-:Y:S01]  /*10710*/  LOP3.LUT R3, R10, R3, RZ, 0xc0, !PT ;  /* 0x000000030a037212 */ /* 0x000fe200078ec0ff */
[----:B------:R-:W-:Y:S02]  /*10720*/  IMAD R161, R24, R0, R161 ;  /* 0x0000000018a17224 */ /* 0x000fe400078e02a1 */
[----:B--2---:R-:W-:-:S04]  /*10730*/  IMAD R0, R2, R19, R11 ;  /* 0x0000001302007224 */ /* 0x004fc800078e020b */
[----:B------:R-:W-:Y:S01]  /*10740*/  IMAD R2, R0, R14, R3 ;  /* 0x0000000e00027224 */ /* 0x000fe200078e0203 */
[----:B----4-:R-:W-:Y:S01]  /*10750*/  ISETP.NE.AND P0, PT, R4, 0x1, PT ;  /* 0x000000010400780c */ /* 0x010fe20003f05270 */
[----:B------:R-:W-:-:S05]  /*10760*/  IMAD.MOV.U32 R4, RZ, RZ, 0x1 ;  /* 0x00000001ff047424 */ /* 0x000fca00078e00ff */
[----:B------:R-:W-:-:S07]  /*10770*/  PRMT R0, R4, 0x7610, R0 ;  /* 0x0000761004007816 */ /* 0x000fce0000000000 */
[----:B---3--:R-:W-:-:S04]  /*10780*/  @P0 IMAD R22, R13, R12, R20 ;  /* 0x0000000c0d160224 */ /* 0x008fc800078e0214 */
[----:B------:R-:W-:-:S05]  /*10790*/  IMAD R161, R161, R21, R22 ;  /* 0x00000015a1a17224 */ /* 0x000fca00078e0216 */
[----:B------:R-:W-:Y:S02]  /*107a0*/  SEL R19, R2, R161, !P0 ;  /* 0x000000a102137207 */ /* 0x000fe40004000000 */
[----:B------:R-:W-:-:S07]  /*107b0*/  SEL R161, R161, R2, !P0 ;  /* 0x00000002a1a17207 */ /* 0x000fce0004000000 */
.L_x_544:
[----:B------:R-:W-:Y:S01]  /*107c0*/  LOP3.LUT P0, RZ, R0, 0xff, RZ, 0xc0, !PT ;  /* 0x000000ff00ff7812 */ /* 0x000fe2000780c0ff */
[----:B------:R-:W-:-:S12]  /*107d0*/  IMAD.MOV.U32 R22, RZ, RZ, R161 ;  /* 0x000000ffff167224 */ /* 0x000fd800078e00a1 */
[----:B------:R-:W-:Y:S05]  /*107e0*/  @P0 BRA `(.L_x_547) ;  /* 0xffffff0800540947 */ /* 0x000fea000383ffff */
[----:B------:R-:W-:Y:S05]  /*107f0*/  EXIT ;  /* 0x000000000000794d */ /* 0x000fea0003800000 */
.L_x_4:
[----:B0-----:R-:W2:Y:S01]  /*10800*/  LDL R18, [R1+0x208] ;  /* 0x0002080001127983 */ /* 0x001ea20000100800 */
[----:B------:R-:W-:-:S03]  /*10810*/  ULDC.64 UR4, c[0x0][0x650] ;  /* 0x0001940000047ab9 */ /* 0x000fc60000000a00 */
[----:B------:R-:W3:Y:S01]  /*10820*/  LDL R19, [R1+0x204] ;  /* 0x0002040001137983 */ /* 0x000ee20000100800 */
[----:B------:R-:W-:Y:S01]  /*10830*/  PRMT R5, RZ, 0x7610, R5 ;  /* 0x00007610ff057816 */ /* 0x000fe20000000005 */
[----:B------:R-:W-:Y:S02]  /*10840*/  IMAD.MOV.U32 R7, RZ, RZ, -0x1 ;  /* 0xffffffffff077424 */ /* 0x000fe400078e00ff */
[----:B------:R-:W-:Y:S02]  /*10850*/  IMAD.MOV.U32 R12, RZ, RZ, -0x1 ;  /* 0xffffffffff0c7424 */ /* 0x000fe400078e00ff */
[----:B------:R-:W-:Y:S01]  /*10860*/  IMAD.MOV.U32 R6, RZ, RZ, -0x1 ;  /* 0xffffffffff067424 */ /* 0x000fe200078e00ff */
[----:B--2---:R-:W-:-:S04]  /*10870*/  ISETP.GE.U32.AND P0, PT, R18, UR4, PT ;  /* 0x0000000412007c0c */ /* 0x004fc8000bf06070 */
[----:B---3--:R-:W-:-:S13]  /*10880*/  ISETP.GE.U32.AND.EX P0, PT, R19, UR5, PT, P0 ;  /* 0x0000000513007c0c */ /* 0x008fda000bf06100 */
        /* <DEDUP_REMOVED lines=19> */
.L_x_549:
[-CC-:B------:R-:W-:Y:S01]  /*109c0*/  SHF.R.U64 R13, R10, R14.reuse, R11.reuse ;  /* 0x0000000e0a0d7219 */ /* 0x180fe2000000120b */
[----:B------:R-:W0:Y:S01]  /*109d0*/  LDC R12, c[0x0][0x618] ;  /* 0x00018600ff0c7b82 */ /* 0x000e220000000800 */
[----:B------:R-:W-:Y:S01]  /*109e0*/  SHF.R.U32.HI R3, RZ, R14, R11 ;  /* 0x0000000eff037219 */ /* 0x000fe2000001160b */
[----:B------:R-:W-:Y:S01]  /*109f0*/  ULDC UR4, c[0x0][0x150] ;  /* 0x0000540000047ab9 */ /* 0x000fe20000000800 */
[----:B------:R-:W-:Y:S01]  /*10a00*/  IADD3 R5, P0, RZ, -R13, RZ ;  /* 0x8000000dff057210 */ /* 0x000fe20007f1e0ff */
[----:B------:R-:W-:Y:S01]  /*10a10*/  IMAD.MOV.U32 R6, RZ, RZ, R18 ;  /* 0x000000ffff067224 */ /* 0x000fe200078e0012 */
        /* <DEDUP_REMOVED lines=9> */
[----:B------:R-:W3:Y:S02]  /*10ab0*/  F2I.U32.TRUNC.NTZ R9, R9 ;  /* 0x0000000900097305 */ /* 0x000ee4000020f000 */
[----:B------:R-:W-:Y:S02]  /*10ac0*/  IMAD R3, R5, R17, R8 ;  /* 0x0000001105037224 */ /* 0x000fe400078e0208 */
[----:B------:R-:W-:Y:S02]  /*10ad0*/  IMAD.MOV.U32 R8, RZ, RZ, 0x1 ;  /* 0x00000001ff087424 */ /* 0x000fe400078e00ff */
[----:B------:R-:W-:Y:S01]  /*10ae0*/  IMAD.IADD R3, R7, 0x1, R3 ;  /* 0x0000000107037824 */ /* 0x000fe200078e0203 */
[----:B------:R-:W4:Y:S04]  /*10af0*/  LDC R14, c[0x0][0x608] ;  /* 0x00018200ff0e7b82 */ /* 0x000f280000000800 */
[----:B0-----:R-:W-:-:S02]  /*10b00*/  SHF.R.U64 R10, R6, R12, R3 ;  /* 0x0000000c060a7219 */ /* 0x001fc40000001203 */
[----:B------:R-:W-:Y:S02]  /*10b10*/  I2FP.F32.U32 R6, R4 ;  /* 0x0000000400067245 */ /* 0x000fe40000201000 */
[----:B------:R-:W0:Y:S01]  /*10b20*/  LDC R19, c[0x0][0x658] ;  /* 0x00019600ff137b82 */ /* 0x000e220000000800 */
[----:B-1----:R-:W-:Y:S01]  /*10b30*/  ISETP.NE.U32.AND P0, PT, R20, RZ, PT ;  /* 0x000000ff1400720c */ /* 0x002fe20003f05070 */
[----:B---3--:R-:W-:Y:S01]  /*10b40*/  IMAD.MOV R5, RZ, RZ, -R9 ;  /* 0x000000ffff057224 */ /* 0x008fe200078e0a09 */
[----:B------:R-:W-:Y:S01]  /*10b50*/  SHF.R.U32.HI R3, RZ, R12, R3 ;  /* 0x0000000cff037219 */ /* 0x000fe20000011603 */
[----:B------:R-:W-:Y:S01]  /*10b60*/  FMUL R6, R6, UR4 ;  /* 0x0000000406067c20 */ /* 0x000fe20008400000 */
[----:B------:R-:W-:Y:S01]  /*10b70*/  ISETP.NE.AND.EX P0, PT, R21, RZ, PT, P0 ;  /* 0x000000ff1500720c */ /* 0x000fe20003f05300 */
[----:B------:R-:W-:Y:S02]  /*10b80*/  IMAD.MOV.U32 R12, RZ, RZ, -0x1 ;  /* 0xffffffffff0c7424 */ /* 0x000fe400078e00ff */
[----:B------:R-:W1:Y:S01]  /*10b90*/  LDC R17, c[0x0][0x148] ;  /* 0x00005200ff117b82 */ /* 0x000e620000000800 */
[----:B--2---:R-:W-:-:S07]  /*10ba0*/  IMAD R18, R11, R5, R2 ;  /* 0x000000050b127224 */ /* 0x004fce00078e0202 */
[----:B------:R-:W2:Y:S01]  /*10bb0*/  LDC R16, c[0x0][0x600] ;  /* 0x00018000ff107b82 */ /* 0x000ea20000000800 */
[-CC-:B----4-:R-:W-:Y:S02]  /*10bc0*/  SHF.R.U64 R15, R10, R14.reuse, R3.reuse ;  /* 0x0000000e0a0f7219 */ /* 0x190fe40000001203 */
[----:B------:R-:W-:Y:S02]  /*10bd0*/  SHF.R.U32.HI R2, RZ, R14, R3 ;  /* 0x0000000eff027219 */ /* 0x000fe40000011603 */
[----:B------:R3:W4:Y:S03]  /*10be0*/  F2I.U32.TRUNC.NTZ R14, R6 ;  /* 0x00000006000e7305 */ /* 0x000726000020f000 */
[----:B------:R-:W1:Y:S01]  /*10bf0*/  LDC R22, c[0x0][0x648] ;  /* 0x00019200ff167b82 */ /* 0x000e620000000800 */
[-C--:B0-----:R-:W-:Y:S02]  /*10c00*/  SHF.L.U32 R5, R12, R19.reuse, RZ ;  /* 0x000000130c057219 */ /* 0x081fe400000006ff */
[----:B------:R-:W-:-:S02]  /*10c10*/  SHF.R.U64 R12, R15, R19, R2 ;  /* 0x000000130f0c7219 */ /* 0x000fc40000001202 */
[-C--:B------:R-:W-:Y:S02]  /*10c20*/  SHF.R.U32.HI R3, RZ, R19.reuse, R2 ;  /* 0x00000013ff037219 */ /* 0x080fe40000011602 */
[----:B------:R-:W-:Y:S01]  /*10c30*/  SHF.L.U32 R19, R8, R19, RZ ;  /* 0x0000001308137219 */ /* 0x000fe200000006ff */
[----:B------:R-:W0:Y:S01]  /*10c40*/  LDC R23, c[0x0][0x638] ;  /* 0x00018e00ff177b82 */ /* 0x000e220000000800 */
[----:B------:R-:W-:Y:S01]  /*10c50*/  LOP3.LUT R24, RZ, R5, RZ, 0x33, !PT ;  /* 0x00000005ff187212 */ /* 0x000fe200078e33ff */
[----:B------:R-:W-:-:S06]  /*10c60*/  IMAD.MOV.U32 R2, RZ, RZ, R12 ;  /* 0x000000ffff027224 */ /* 0x000fcc00078e000c */
[----:B------:R-:W0:Y:S01]  /*10c70*/  LDC R25, c[0x0][0x610] ;  /* 0x00018400ff197b82 */ /* 0x000e220000000800 */
[----:B---34-:R-:W-:Y:S05]  /*10c80*/  @!P0 BRA `(.L_x_550) ;  /* 0x0000000000288947 */ /* 0x018fea0003800000 */
        /* <DEDUP_REMOVED lines=10> */
.L_x_550:
[----:B------:R-:W3:Y:S01]  /*10d30*/  LDC R5, c[0x0][0x65c] ;  /* 0x00019700ff057b82 */ /* 0x000ee20000000800 */
[----:B-1----:R-:W-:Y:S01]  /*10d40*/  SHF.R.U64 R3, R2, R22, R3 ;  /* 0x0000001602037219 */ /* 0x002fe20000001203 */
[----:B--2---:R-:W-:Y:S01]  /*10d50*/  VIADD R9, R16, 0xffffffff ;  /* 0xffffffff10097836 */ /* 0x004fe20000000000 */
[----:B------:R-:W-:Y:S01]  /*10d60*/  LOP3.LUT R2, R15, R24, RZ, 0xc0, !PT ;  /* 0x000000180f027212 */ /* 0x000fe200078ec0ff */
[----:B------:R-:W-:Y:S02]  /*10d70*/  IMAD.MOV R14, RZ, RZ, -R14 ;  /* 0x000000ffff0e7224 */ /* 0x000fe400078e0a0e */
[----:B------:R-:W-:Y:S02]  /*10d80*/  IMAD.MOV.U32 R6, RZ, RZ, R13 ;  /* 0x000000ffff067224 */ /* 0x000fe400078e000d */
[----:B------:R-:W-:Y:S01]  /*10d90*/  IMAD R7, R19, R3, R2 ;  /* 0x0000000313077224 */ /* 0x000fe200078e0202 */
[----:B---3--:R-:W-:Y:S01]  /*10da0*/  ISETP.NE.AND P0, PT, R5, 0x1, PT ;  /* 0x000000010500780c */ /* 0x008fe20003f05270 */
[----:B------:R-:W-:Y:S01]  /*10db0*/  IMAD.MOV R5, RZ, RZ, -R3 ;  /* 0x000000ffff057224 */ /* 0x000fe200078e0a03 */
[----:B------:R-:W-:-:S03]  /*10dc0*/  LOP3.LUT R3, R10, R9, RZ, 0xc0, !PT ;  /* 0x000000090a037212 */ /* 0x000fc600078ec0ff */
[----:B0-----:R-:W-:Y:S02]  /*10dd0*/  IMAD R2, R5, R23, R12 ;  /* 0x0000001705027224 */ /* 0x001fe400078e020c */
[----:B------:R-:W-:Y:S02]  /*10de0*/  IMAD.MOV.U32 R5, RZ, RZ, 0x1 ;  /* 0x00000001ff057424 */ /* 0x000fe400078e00ff */
[----:B------:R-:W-:-:S04]  /*10df0*/  IMAD R2, R2, R16, R3 ;  /* 0x0000001002027224 */ /* 0x000fc800078e0203 */
[----:B------:R-:W-:-:S04]  /*10e00*/  @P0 IMAD R18, R17, R14, R4 ;  /* 0x0000000e11120224 */ /* 0x000fc800078e0204 */
[----:B------:R-:W-:-:S05]  /*10e10*/  IMAD R7, R7, R25, R18 ;  /* 0x0000001907077224 */ /* 0x000fca00078e0212 */
[----:B------:R-:W-:Y:S02]  /*10e20*/  SEL R12, R2, R7, !P0 ;  /* 0x00000007020c7207 */ /* 0x000fe40004000000 */
[----:B------:R-:W-:-:S07]  /*10e30*/  SEL R7, R7, R2, !P0 ;  /* 0x0000000207077207 */ /* 0x000fce0004000000 */
.L_x_548:
[----:B------:R-:W-:-:S08]  /*10e40*/  NOP ;  /* 0x0000000000007918 */ /* 0x000fd00000000000 */
[----:B------:R-:W0:-:S00]  /*10e50*/  USETMAXREG.DEALLOC.CTAPOOL 0x28 ;  /* 0x00000028000079c8 */ /* 0x000e0000080e0500 */
[----:B0-----:R-:W-:-:S13]  /*10e60*/  ISETP.NE.AND P0, PT, R0, RZ, PT ;  /* 0x000000ff0000720c */ /* 0x001fda0003f05270 */
[----:B------:R-:W-:Y:S05]  /*10e70*/  @P0 EXIT ;  /* 0x000000000000094d */ /* 0x000fea0003800000 */
[----:B------:R-:W-:Y:S01]  /*10e80*/  LOP3.LUT P0, RZ, R5, 0xff, RZ, 0xc0, !PT ;  /* 0x000000ff05ff7812 */ /* 0x000fe2000780c0ff */
[----:B------:R-:W-:Y:S02]  /*10e90*/  IMAD.MOV.U32 R8, RZ, RZ, 0x1 ;  /* 0x00000001ff087424 */ /* 0x000fe400078e00ff */
[----:B------:R-:W-:-:S10]  /*10ea0*/  IMAD.MOV.U32 R0, RZ, RZ, RZ ;  /* 0x000000ffff007224 */ /* 0x000fd400078e00ff */
[----:B------:R-:W-:Y:S05]  /*10eb0*/  @!P0 BRA `(.L_x_551) ;  /* 0x0000000c00588947 */ /* 0x000fea0003800000 */
[----:B------:R-:W2:Y:S01]  /*10ec0*/  LDL R2, [R1+0x200] ;  /* 0x0002000001027983 */ /* 0x000ea20000100800 */
[----:B------:R-:W0:Y:S01]  /*10ed0*/  LDC R0, c[0x0][0x28c] ;  /* 0x0000a300ff007b82 */ /* 0x000e220000000800 */
[----:B------:R-:W-:Y:S01]  /*10ee0*/  ULDC UR5, c[0x0][0x600] ;  /* 0x0001800000057ab9 */ /* 0x000fe20000000800 */
[----:B------:R-:W-:Y:S01]  /*10ef0*/  ULDC UR4, c[0x0][0xc] ;  /* 0x0000030000047ab9 */ /* 0x000fe20000000800 */
[----:B------:R-:W1:Y:S01]  /*10f00*/  S2R R4, SR_TID.X ;  /* 0x0000000000047919 */ /* 0x000e620000002100 */
[----:B------:R-:W-:Y:S01]  /*10f10*/  UIADD3 UR16, UR5, -0x1, URZ ;  /* 0xffffffff05107890 */ /* 0x000fe2000fffe03f */
[----:B------:R-:W-:Y:S01]  /*10f20*/  BSSY B0, `(.L_x_551) ;  /* 0x00000cf000007945 */ /* 0x000fe20003800000 */
[----:B------:R-:W-:Y:S01]  /*10f30*/  ULDC UR6, c[0x0][0x658] ;  /* 0x0001960000067ab9 */ /* 0x000fe20000000800 */
[----:B------:R-:W-:Y:S01]  /*10f40*/  ULDC UR5, c[0x0][0x10] ;  /* 0x0000040000057ab9 */ /* 0x000fe20000000800 */
[----:B------:R-:W-:Y:S01]  /*10f50*/  UMOV UR7, 0xffffffff ;  /* 0xffffffff00077882 */ /* 0x000fe20000000000 */
[----:B------:R-:W-:Y:S01]  /*10f60*/  UMOV UR8, 0x1 ;  /* 0x0000000100087882 */ /* 0x000fe20000000000 */
[----:B------:R-:W-:Y:S01]  /*10f70*/  UIMAD.WIDE.U32 UR4, UR4, UR5, URZ ;  /* 0x00000005040472a5 */ /* 0x000fe2000f8e003f */
[----:B------:R-:W-:Y:S01]  /*10f80*/  IMAD.MOV.U32 R10, RZ, RZ, 0x1 ;  /* 0x00000001ff0a7424 */ /* 0x000fe200078e00ff */
[----:B------:R-:W-:Y:S01]  /*10f90*/  USHF.L.U32 UR7, UR7, UR6, URZ ;  /* 0x0000000607077299 */ /* 0x000fe2000800063f */
[----:B------:R-:W-:Y:S01]  /*10fa0*/  IMAD.MOV.U32 R8, RZ, RZ, 0x1 ;  /* 0x00000001ff087424 */ /* 0x000fe200078e00ff */
[----:B------:R-:W-:-:S02]  /*10fb0*/  USHF.L.U32 UR18, UR8, UR6, URZ ;  /* 0x0000000608127299 */ /* 0x000fc4000800063f */
[----:B------:R-:W-:Y:S01]  /*10fc0*/  ULOP3.LUT UR17, URZ, UR7, URZ, 0x33, !UPT ;  /* 0x000000073f117292 */ /* 0x000fe2000f8e333f */
[----:B------:R-:W-:Y:S01]  /*10fd0*/  ULDC UR6, c[0x0][0x14] ;  /* 0x0000050000067ab9 */ /* 0x000fe20000000800 */
[----:B------:R-:W-:Y:S01]  /*10fe0*/  ULDC.64 UR22, c[0x0][0x198] ;  /* 0x0000660000167ab9 */ /* 0x000fe20000000a00 */
[----:B------:R-:W-:Y:S02]  /*10ff0*/  UIMAD.WIDE.U32 UR20, UR4, UR6, URZ ;  /* 0x00000006041472a5 */ /* 0x000fe4000f8e003f */
[----:B------:R-:W-:Y:S01]  /*11000*/  UIMAD UR13, UR5, UR6, URZ ;  /* 0x00000006050d72a4 */ /* 0x000fe2000f8e023f */
[----:B0-----:R-:W-:-:S03]  /*11010*/  VIADD R0, R0, 0x1f ;  /* 0x0000001f00007836 */ /* 0x001fc60000000000 */
[----:B------:R-:W-:Y:S02]  /*11020*/  UIADD3 UR13, UR21, UR13, URZ ;  /* 0x0000000d150d7290 */ /* 0x000fe4000fffe03f */
[----:B------:R-:W-:-:S04]  /*11030*/  SHF.R.S32.HI R3, RZ, 0x1f, R0 ;  /* 0x0000001fff037819 */ /* 0x000fc80000011400 */
[----:B------:R-:W-:Y:S01]  /*11040*/  LEA.HI R3, R3, R0, RZ, 0x5 ;  /* 0x0000000003037211 */ /* 0x000fe200078f28ff */
[----:B------:R-:W-:Y:S01]  /*11050*/  IMAD.MOV.U32 R0, RZ, RZ, RZ ;  /* 0x000000ffff007224 */ /* 0x000fe200078e00ff */
[C---:B-1----:R-:W-:Y:S02]  /*11060*/  LOP3.LUT P2, RZ, R4.reuse, 0x7f, RZ, 0xc0, !PT ;  /* 0x0000007f04ff7812 */ /* 0x042fe4000784c0ff */
[----:B------:R-:W-:Y:S02]  /*11070*/  SHF.R.S32.HI R11, RZ, 0x5, R3 ;  /* 0x00000005ff0b7819 */ /* 0x000fe40000011403 */
[----:B------:R-:W-:-:S03]  /*11080*/  LOP3.LUT P0, RZ, R4, 0x1f, RZ, 0xc0, !PT ;  /* 0x0000001f04ff7812 */ /* 0x000fc6000780c0ff */
[----:B------:R-:W-:Y:S01]  /*11090*/  VIADD R9, R11, 0x1 ;  /* 0x000000010b097836 */ /* 0x000fe20000000000 */
[----:B------:R-:W-:Y:S02]  /*110a0*/  PLOP3.LUT P0, PT, P0, P2, PT, 0x8a, 0x0 ;  /* 0x000000000000781c */ /* 0x000fe40000705172 */
[----:B--2---:R-:W-:-:S11]  /*110b0*/  LOP3.LUT R13, R2, 0x2, RZ, 0xfc, !PT ;  /* 0x00000002020d7812 */ /* 0x004fd600078efcff */
.L_x_563:
[----:B------:R-:W-:-:S03]  /*110c0*/  UMOV UR4, 0xffffffff ;  /* 0xffffffff00047882 */ /* 0x000fc60000000000 */
[----:B------:R-:W-:Y:S05]  /*110d0*/  BRA.DIV UR4, `(.L_x_552) ;  /* 0x00000016046c7947 */ /* 0x000fea000b800000 */
[----:B------:R-:W-:-:S13]  /*110e0*/  ELECT P6, URZ, PT ;  /* 0x00000000003f782f */ /* 0x000fda00038c0000 */
.L_x_586:
[----:B------:R-:W0:Y:S01]  /*110f0*/  LDC R2, c[0x0][0x28c] ;  /* 0x0000a300ff027b82 */ /* 0x000e220000000800 */
[----:B------:R-:W-:Y:S01]  /*11100*/  BSSY B1, `(.L_x_553) ;  /* 0x0000037000017945 */ /* 0x000fe20003800000 */
[----:B0-----:R-:W-:-:S13]  /*11110*/  ISETP.LT.OR P6, PT, R2, 0x1, !P6 ;  /* 0x000000010200780c */ /* 0x001fda00077c1670 */
[----:B------:R-:W-:Y:S05]  /*11120*/  @P6 BRA `(.L_x_554) ;  /* 0x0000000000d06947 */ /* 0x000fea0003800000 */
[----:B------:R-:W-:Y:S02]  /*11130*/  IMAD.SHL.U32 R14, R12, 0x100, RZ ;  /* 0x000001000c0e7824 */ /* 0x000fe400078e00ff */
[----:B------:R-:W-:Y:S02]  /*11140*/  IMAD R15, R7, 0xc0, RZ ;  /* 0x000000c0070f7824 */ /* 0x000fe400078e02ff */
[----:B------:R-:W-:Y:S02]  /*11150*/  IMAD.MOV.U32 R16, RZ, RZ, RZ ;  /* 0x000000ffff107224 */ /* 0x000fe400078e00ff */
[----:B------:R-:W-:Y:S02]  /*11160*/  IMAD.MOV.U32 R2, RZ, RZ, R9 ;  /* 0x000000ffff027224 */ /* 0x000fe400078e0009 */
[----:B------:R-:W-:Y:S02]  /*11170*/  IMAD.MOV.U32 R3, RZ, RZ, R8 ;  /* 0x000000ffff037224 */ /* 0x000fe400078e0008 */
[----:B------:R-:W-:-:S07]  /*11180*/  IMAD.MOV.U32 R4, RZ, RZ, R0 ;  /* 0x000000ffff047224 */ /* 0x000fce00078e0000 */
.L_x_558:
[----:B------:R-:W0:Y:S01]  /*11190*/  S2R R12, SR_CgaCtaId ;  /* 0x00000000000c7919 */ /* 0x000e220000008800 */
[----:B------:R-:W-:Y:S01]  /*111a0*/  MOV R5, 0x400 ;  /* 0x0000040000057802 */ /* 0x000fe20000000f00 */
[----:B------:R-:W1:Y:S03]  /*111b0*/  @!P2 LDC R7, c[0x0][0x500] ;  /* 0x00014000ff07ab82 */ /* 0x000e660000000800 */
[----:B0-----:R-:W-:Y:S02]  /*111c0*/  LEA R17, R12, R5, 0x18 ;  /* 0x000000050c117211 */ /* 0x001fe400078ec0ff */
[----:B------:R-:W-:-:S03]  /*111d0*/  SHF.L.U32 R5, R3, 0x1f, RZ ;  /* 0x0000001f03057819 */ /* 0x000fc600000006ff */
[----:B------:R-:W-:-:S04]  /*111e0*/  IMAD R12, R4, 0x8, R17 ;  /* 0x00000008040c7824 */ /* 0x000fc800078e0211 */
[----:B------:R-:W0:Y:S02]  /*111f0*/  SYNCS.PHASECHK.TRANS64.TRYWAIT P1, [R12+URZ+0x80], R5 ;  /* 0x000080050c0075a7 */ /* 0x000e24000802017f */
[----:B01----:R-:W-:Y:S05]  /*11200*/  @!P1 BRA `(.L_x_555) ;  /* 0x0000001400409947 */ /* 0x003fea0003800000 */
.L_x_587:
[----:B0-----:R-:W-:Y:S01]  /*11210*/  PRMT R5, R13, 0x9910, RZ ;  /* 0x000099100d057816 */ /* 0x001fe200000000ff */
[----:B------:R0:W-:Y:S03]  /*11220*/  @!P2 SYNCS.ARRIVE.TRANS64 RZ, [R12+URZ], R7 ;  /* 0x000000070cffa9a7 */ /* 0x0001e6000800003f */
[----:B------:R-:W-:-:S13]  /*11230*/  ISETP.NE.AND P1, PT, R5, 0x2, PT ;  /* 0x000000020500780c */ /* 0x000fda0003f25270 */
[----:B0-----:R-:W-:Y:S05]  /*11240*/  @P1 BRA `(.L_x_556) ;  /* 0x0000000000041947 */ /* 0x001fea0003800000 */
[----:B------:R-:W-:Y:S01]  /*11250*/  BPT.TRAP 0x1 ;  /* 0x000000040000795c */ /* 0x000fe20000300000 */
.L_x_556:
[----:B------:R-:W-:Y:S05]  /*11260*/  @P0 BRA `(.L_x_557) ;  /* 0x0000000000040947 */ /* 0x000fea0003800000 */
[----:B------:R-:W-:Y:S01]  /*11270*/  BPT.TRAP 0x1 ;  /* 0x000000040000795c */ /* 0x000fe20000300000 */
.L_x_557:
[--C-:B------:R-:W-:Y:S01]  /*11280*/  IMAD R5, R4, 0x1800, R17.reuse ;  /* 0x0000180004057824 */ /* 0x100fe200078e0211 */
[----:B------:R-:W-:Y:S01]  /*11290*/  R2UR UR9, R12 ;  /* 0x000000000c0972ca */ /* 0x000fe200000e0000 */
[----:B------:R-:W-:Y:S01]  /*112a0*/  IMAD R17, R4, 0x2000, R17 ;  /* 0x0000200004117824 */ /* 0x000fe200078e0211 */
[----:B------:R-:W-:Y:S01]  /*112b0*/  UIADD3 UR4, UP0, UR22, 0xf0, URZ ;  /* 0x000000f016047890 */ /* 0x000fe2000ff1e03f */
[----:B------:R-:W-:Y:S01]  /*112c0*/  VIADD R2, R2, 0xffffffff ;  /* 0xffffffff02027836 */ /* 0x000fe20000000000 */
[----:B------:R-:W-:Y:S01]  /*112d0*/  R2UR UR5, R5 ;  /* 0x00000000050572ca */ /* 0x000fe200000e0000 */
[----:B------:R-:W-:Y:S01]  /*112e0*/  UIADD3 UR24, UP1, UR22, 0x1f0, URZ ;  /* 0x000001f016187890 */ /* 0x000fe2000ff3e03f */
[----:B------:R-:W-:Y:S01]  /*112f0*/  R2UR UR8, R17 ;  /* 0x00000000110872ca */ /* 0x000fe200000e0000 */
[----:B------:R-:W-:Y:S01]  /*11300*/  VIADD R4, R4, 0x1 ;  /* 0x0000000104047836 */ /* 0x000fe20000000000 */
[----:B------:R-:W-:Y:S01]  /*11310*/  R2UR UR11, R15 ;  /* 0x000000000f0b72ca */ /* 0x000fe200000e0000 */
[----:B------:R-:W-:Y:S01]  /*11320*/  UIADD3.X UR25, URZ, UR23, URZ, UP1, !UPT ;  /* 0x000000173f197290 */ /* 0x000fe20008ffe43f */
[----:B------:R-:W-:Y:S01]  /*11330*/  R2UR UR10, R16 ;  /* 0x00000000100a72ca */ /* 0x000fe200000e0000 */
[----:B------:R-:W-:Y:S01]  /*11340*/  UMOV UR6, 0x0 ;  /* 0x0000000000067882 */ /* 0x000fe20000000000 */
[----:B------:R-:W-:Y:S01]  /*11350*/  R2UR UR12, R6 ;  /* 0x00000000060c72ca */ /* 0x000fe200000e0000 */
[----:B------:R-:W-:Y:S01]  /*11360*/  UMOV UR7, 0x10000000 ;  /* 0x1000000000077882 */ /* 0x000fe20000000000 */
[----:B------:R-:W-:Y:S01]  /*11370*/  R2UR UR19, R14 ;  /* 0x000000000e1372ca */ /* 0x000fe200000e0000 */
[----:B------:R-:W-:Y:S01]  /*11380*/  VIADD R16, R16, 0x20 ;  /* 0x0000002010107836 */ /* 0x000fe20000000000 */
[----:B------:R-:W-:Y:S01]  /*11390*/  ISETP.GT.AND P3, PT, R2, 0x1, PT ;  /* 0x000000010200780c */ /* 0x000fe20003f64270 */
[----:B------:R-:W-:Y:S01]  /*113a0*/  UIADD3 UR14, UR5, 0x200, URZ ;  /* 0x00000200050e7890 */ /* 0x000fe2000fffe03f */
[----:B------:R-:W-:Y:S01]  /*113b0*/  ISETP.NE.AND P1, PT, R4, 0x10, PT ;  /* 0x000000100400780c */ /* 0x000fe20003f25270 */
[----:B------:R-:W-:-:S02]  /*113c0*/  UIADD3.X UR5, URZ, UR23, URZ, UP0, !UPT ;  /* 0x000000173f057290 */ /* 0x000fc400087fe43f */
[----:B------:R-:W-:Y:S01]  /*113d0*/  UIADD3 UR15, UR8, 0x18200, URZ ;  /* 0x00018200080f7890 */ /* 0x000fe2000fffe03f */
[----:B------:R-:W-:Y:S02]  /*113e0*/  SEL R12, RZ, 0x1, P1 ;  /* 0x00000001ff0c7807 */ /* 0x000fe40000800000 */
[----:B------:R-:W-:Y:S01]  /*113f0*/  UMOV UR8, UR14 ;  /* 0x0000000e00087c82 */ /* 0x000fe20008000000 */
[----:B------:R-:W-:Y:S02]  /*11400*/  SEL R4, R4, RZ, P1 ;  /* 0x000000ff04047207 */ /* 0x000fe40000800000 */
[----:B------:R-:W-:Y:S01]  /*11410*/  LOP3.LUT R3, R3, R12, RZ, 0x3c, !PT ;  /* 0x0000000c03037212 */ /* 0x000fe200078e3cff */
[----:B------:R0:W-:Y:S02]  /*11420*/  UTMALDG.3D [UR8], [UR4], desc[UR6] ;  /* 0x00000608040075b4 */ /* 0x0001e40008011000 */
[----:B0-----:R-:W-:Y:S01]  /*11430*/  UMOV UR8, UR15 ;  /* 0x0000000f00087c82 */ /* 0x001fe20008000000 */
[----:B------:R-:W-:-:S02]  /*11440*/  UMOV UR11, UR19 ;  /* 0x00000013000b7c82 */ /* 0x000fc40008000000 */
[----:B------:R0:W-:Y:S02]  /*11450*/  UTMALDG.3D [UR8], [UR24], desc[UR6] ;  /* 0x00000608180075b4 */ /* 0x0001e40008011000 */
[----:B0-----:R-:W-:Y:S05]  /*11460*/  @P3 BRA `(.L_x_558) ;  /* 0xfffffffc00483947 */ /* 0x001fea000383ffff */
.L_x_554:
[----:B------:R-:W-:Y:S05]  /*11470*/  BSYNC B1 ;  /* 0x0000000000017941 */ /* 0x000fea0003800000 */
.L_x_553:
[----:B------:R-:W2:Y:S01]  /*11480*/  LDL.LU R18, [R1+0x204] ;  /* 0x0002040001127983 */ /* 0x000ea20000300800 */
[----:B------:R-:W-:Y:S01]  /*11490*/  LOP3.LUT P3, RZ, R10, 0xff, RZ, 0xc0, !PT ;  /* 0x000000ff0aff7812 */ /* 0x000fe2000786c0ff */
[C---:B------:R-:W-:Y:S01]  /*114a0*/  IMAD.IADD R0, R11.reuse, 0x1, R0 ;  /* 0x000000010b007824 */ /* 0x040fe200078e0200 */
[----:B------:R-:W-:Y:S01]  /*114b0*/  ULDC.64 UR4, c[0x0][0x650] ;  /* 0x0001940000047ab9 */ /* 0x000fe20000000a00 */
[----:B------:R-:W3:Y:S01]  /*114c0*/  LDL.LU R17, [R1+0x208] ;  /* 0x0002080001117983 */ /* 0x000ee20000300800 */
[----:B------:R-:W-:Y:S01]  /*114d0*/  BSSY B1, `(.L_x_559) ;  /* 0x0000071000017945 */ /* 0x000fe20003800000 */
[----:B------:R-:W-:Y:S01]  /*114e0*/  IMAD.MOV.U32 R7, RZ, RZ, -0x1 ;  /* 0xffffffffff077424 */ /* 0x000fe200078e00ff */
[----:B------:R-:W-:Y:S01]  /*114f0*/  ISETP.GT.U32.AND P1, PT, R0, 0xf, PT ;  /* 0x0000000f0000780c */ /* 0x000fe20003f24070 */
[----:B------:R-:W-:Y:S01]  /*11500*/  IMAD.MOV.U32 R12, RZ, RZ, -0x1 ;  /* 0xffffffffff0c7424 */ /* 0x000fe200078e00ff */
[----:B------:R-:W-:Y:S01]  /*11510*/  SHF.R.U32.HI R2, RZ, 0x4, R0 ;  /* 0x00000004ff027819 */ /* 0x000fe20000011600 */
[----:B------:R-:W-:Y:S01]  /*11520*/  IMAD.MOV.U32 R6, RZ, RZ, -0x1 ;  /* 0xffffffffff067424 */ /* 0x000fe200078e00ff */
[----:B------:R-:W-:-:S02]  /*11530*/  ISETP.LT.U32.AND P1, PT, R11, 0x10, P1 ;  /* 0x000000100b00780c */ /* 0x000fc40000f21070 */
[----:B------:R-:W-:Y:S01]  /*11540*/  LOP3.LUT R2, R2, 0x1, RZ, 0xc0, !PT ;  /* 0x0000000102027812 */ /* 0x000fe200078ec0ff */
[----:B------:R-:W0:Y:S01]  /*11550*/  @P3 S2R R4, SR_CgaCtaId ;  /* 0x0000000000043919 */ /* 0x000e220000008800 */
[----:B------:R-:W-:Y:S02]  /*11560*/  @P3 MOV R3, 0x400 ;  /* 0x0000040000033802 */ /* 0x000fe40000000f00 */
[----:B------:R-:W-:Y:S02]  /*11570*/  LOP3.LUT R0, R0, 0xf, RZ, 0xc0, !PT ;  /* 0x0000000f00007812 */ /* 0x000fe400078ec0ff */
[----:B------:R-:W-:Y:S02]  /*11580*/  PRMT R10, RZ, 0x7610, R10 ;  /* 0x00007610ff0a7816 */ /* 0x000fe4000000000a */
[----:B0-----:R-:W-:-:S04]  /*11590*/  @P3 LEA R3, R4, R3, 0x18 ;  /* 0x0000000304033211 */ /* 0x001fc800078ec0ff */
[----:B------:R0:W-:Y:S01]  /*115a0*/  @P3 SYNCS.ARRIVE.TRANS64.A1T0 RZ, [R3+URZ+0x118], RZ ;  /* 0x000118ff03ff39a7 */ /* 0x0001e2000810003f */
[----:B------:R-:W-:-:S04]  /*115b0*/  ISETP.NE.U32.AND P3, PT, R2, 0x1, PT ;  /* 0x000000010200780c */ /* 0x000fc80003f65070 */
[----:B------:R-:W-:Y:S02]  /*115c0*/  ISETP.GT.U32.AND P3, PT, R11, 0xf, !P3 ;  /* 0x0000000f0b00780c */ /* 0x000fe40005f64070 */
[----:B0-----:R-:W-:Y:S02]  /*115d0*/  SEL R3, RZ, 0x1, !P1 ;  /* 0x00000001ff037807 */ /* 0x001fe40004800000 */
[----:B------:R-:W-:-:S04]  /*115e0*/  SEL R2, RZ, 0x1, !P3 ;  /* 0x00000001ff027807 */ /* 0x000fc80005800000 */
[----:B------:R-:W-:Y:S02]  /*115f0*/  LOP3.LUT R8, R2, R8, R3, 0x96, !PT ;  /* 0x0000000802087212 */ /* 0x000fe400078e9603 */
[----:B------:R-:W-:Y:S02]  /*11600*/  PRMT R2, RZ, 0x7610, R2 ;  /* 0x00007610ff027816 */ /* 0x000fe40000000002 */
[----:B---3--:R-:W-:-:S04]  /*11610*/  IADD3 R17, P4, R17, UR20, RZ ;  /* 0x0000001411117c10 */ /* 0x008fc8000ff9e0ff */
[----:B--2---:R-:W-:Y:S01]  /*11620*/  IADD3.X R18, R18, UR13, RZ, P4, !PT ;  /* 0x0000000d12127c10 */ /* 0x004fe2000a7fe4ff */
[----:B------:R0:W-:Y:S01]  /*11630*/  STL [R1+0x208], R17 ;  /* 0x0002081101007387 */ /* 0x0001e20000100800 */
[----:B------:R-:W-:-:S03]  /*11640*/  ISETP.GE.U32.AND P4, PT, R17, UR4, PT ;  /* 0x0000000411007c0c */ /* 0x000fc6000bf86070 */
[----:B------:R0:W-:Y:S01]  /*11650*/  STL [R1+0x204], R18 ;  /* 0x0002041201007387 */ /* 0x0001e20000100800 */
[----:B------:R-:W-:-:S13]  /*11660*/  ISETP.GE.U32.AND.EX P1, PT, R18, UR5, PT, P4 ;  /* 0x0000000512007c0c */ /* 0x000fda000bf26140 */
[----:B0-----:R-:W-:Y:S05]  /*11670*/  @P1 BRA `(.L_x_560) ;  /* 0x0000000400581947 */ /* 0x001fea0003800000 */
[----:B------:R-:W-:Y:S01]  /*11680*/  ULDC.64 UR4, c[0x0][0x628] ;  /* 0x00018a0000047ab9 */ /* 0x000fe20000000a00 */
[----:B------:R-:W0:Y:S01]  /*11690*/  S2R R14, SR_CTAID.X ;  /* 0x00000000000e7919 */ /* 0x000e220000002500 */
[----:B------:R-:W-:Y:S01]  /*116a0*/  ISETP.NE.U32.AND P1, PT, RZ, UR4, PT ;  /* 0x00000004ff007c0c */ /* 0x000fe2000bf25070 */
[----:B------:R-:W-:Y:S01]  /*116b0*/  ULDC UR7, c[0x0][0x630] ;  /* 0x00018c0000077ab9 */ /* 0x000fe20000000800 */
[----:B------:R-:W-:Y:S01]  /*116c0*/  IMAD.MOV.U32 R2, RZ, RZ, R17 ;  /* 0x000000ffff027224 */ /* 0x000fe200078e0011 */
[----:B------:R-:W1:Y:S01]  /*116d0*/  S2R R12, SR_CTAID.Y ;  /* 0x00000000000c7919 */ /* 0x000e620000002600 */
[----:B------:R-:W-:Y:S01]  /*116e0*/  ISETP.NE.AND.EX P1, PT, RZ, UR5, PT, P1 ;  /* 0x00000005ff007c0c */ /* 0x000fe2000bf25310 */
[----:B------:R-:W-:-:S12]  /*116f0*/  IMAD.MOV.U32 R3, RZ, RZ, R18 ;  /* 0x000000ffff037224 */ /* 0x000fd800078e0012 */
[----:B------:R-:W-:Y:S05]  /*11700*/  @!P1 BRA `(.L_x_561) ;  /* 0x0000000000289947 */ /* 0x000fea0003800000 */
[----:B------:R-:W-:Y:S02]  /*11710*/  ULDC UR6, c[0x0][0x634] ;  /* 0x00018d0000067ab9 */ /* 0x000fe40000000800 */
[----:B------:R-:W-:-:S05]  /*11720*/  IADD3 R7, P1, R17, UR6, RZ ;  /* 0x0000000611077c10 */ /* 0x000fca000ff3e0ff */
[----:B------:R-:W-:-:S04]  /*11730*/  IMAD.X R15, RZ, RZ, R18, P1 ;  /* 0x000000ffff0f7224 */ /* 0x000fc800008e0612 */
[----:B------:R-:W-:-:S04]  /*11740*/  IMAD.WIDE.U32 R4, R15, UR4, RZ ;  /* 0x000000040f047c25 */ /* 0x000fc8000f8e00ff */
[----:B------:R-:W-:-:S04]  /*11750*/  IMAD.WIDE.U32 R4, P1, R7, UR5, R4 ;  /* 0x0000000507047c25 */ /* 0x000fc8000f820004 */
[----:B------:R-:W-:-:S04]  /*11760*/  IMAD.WIDE.U32 R6, R7, UR4, RZ ;  /* 0x0000000407067c25 */ /* 0x000fc8000f8e00ff */
[----:B------:R-:W-:Y:S01]  /*11770*/  IMAD.X R3, RZ, RZ, RZ, P1 ;  /* 0x000000ffff037224 */ /* 0x000fe200008e06ff */
[----:B------:R-:W-:Y:S01]  /*11780*/  IADD3 RZ, P1, R7, R4, RZ ;  /* 0x0000000407ff7210 */ /* 0x000fe20007f3e0ff */
[----:B------:R-:W-:-:S04]  /*11790*/  IMAD.MOV.U32 R2, RZ, RZ, R5 ;  /* 0x000000ffff027224 */ /* 0x000fc800078e0005 */
[----:B------:R-:W-:-:S08]  /*117a0*/  IMAD.WIDE.U32.X R2, R15, UR5, R2, P1 ;  /* 0x000000050f027c25 */ /* 0x000fd000088e0402 */
.L_x_561:
[--C-:B------:R-:W-:Y:S01]  /*117b0*/  SHF.R.U64 R6, R2, UR7, R3.reuse ;  /* 0x0000000702067c19 */ /* 0x100fe20008001203 */
[----:B------:R-:W-:Y:S01]  /*117c0*/  ULDC.64 UR4, c[0x0][0x620] ;  /* 0x0001880000047ab9 */ /* 0x000fe20000000a00 */
[----:B------:R-:W-:Y:S01]  /*117d0*/  SHF.R.U32.HI R2, RZ, UR7, R3 ;  /* 0x00000007ff027c19 */ /* 0x000fe20008011603 */
[----:B------:R-:W-:Y:S01]  /*117e0*/  IMAD.MOV.U32 R3, RZ, RZ, R18 ;  /* 0x000000ffff037224 */ /* 0x000fe200078e0012 */
[----:B------:R-:W-:Y:S01]  /*117f0*/  IADD3 R5, P1, RZ, -R6, RZ ;  /* 0x80000006ff057210 */ /* 0x000fe20007f3e0ff */
[----:B------:R-:W2:Y:S01]  /*11800*/  LDC R21, c[0x0][0x144] ;  /* 0x00005100ff157b82 */ /* 0x000ea20000000800 */
[----:B0-----:R-:W-:Y:S01]  /*11810*/  I2FP.F32.U32 R7, R14 ;  /* 0x0000000e00077245 */ /* 0x001fe20000201000 */
[----:B------:R-:W-:Y:S01]  /*11820*/  ULDC.64 UR8, c[0x0][0x640] ;  /* 0x0001900000087ab9 */ /* 0x000fe20000000a00 */
[----:B------:R-:W-:Y:S01]  /*11830*/  ULDC UR6, c[0x0][0x608] ;  /* 0x0001820000067ab9 */ /* 0x000fe20000000800 */
[----:B------:R-:W-:Y:S01]  /*11840*/  IMAD.X R2, RZ, RZ, ~R2, P1 ;  /* 0x000000ffff027224 */ /* 0x000fe200008e0e02 */
[----:B------:R-:W-:-:S03]  /*11850*/  ISETP.NE.U32.AND P1, PT, RZ, UR8, PT ;  /* 0x00000008ff007c0c */ /* 0x000fc6000bf25070 */
[----:B------:R-:W-:Y:S01]  /*11860*/  IMAD R4, R2, UR4, RZ ;  /* 0x0000000402047c24 */ /* 0x000fe2000f8e02ff */
[----:B------:R-:W-:Y:S01]  /*11870*/  ISETP.NE.AND.EX P1, PT, RZ, UR9, PT, P1 ;  /* 0x00000009ff007c0c */ /* 0x000fe2000bf25310 */
[----:B------:R-:W-:Y:S02]  /*11880*/  IMAD.MOV.U32 R2, RZ, RZ, R17 ;  /* 0x000000ffff027224 */ /* 0x000fe400078e0011 */
[----:B------:R-:W0:Y:S02]  /*11890*/  LDC R17, c[0x0][0x148] ;  /* 0x00005200ff117b82 */ /* 0x000e240000000800 */
[----:B------:R-:W-:Y:S01]  /*118a0*/  IMAD.WIDE.U32 R2, R5, UR4, R2 ;  /* 0x0000000405027c25 */ /* 0x000fe2000f8e0002 */
[----:B------:R-:W-:-:S03]  /*118b0*/  ULDC UR4, c[0x0][0x150] ;  /* 0x0000540000047ab9 */ /* 0x000fc60000000800 */
[----:B------:R-:W-:Y:S02]  /*118c0*/  IMAD R5, R5, UR5, R4 ;  /* 0x0000000505057c24 */ /* 0x000fe4000f8e0204 */
[----:B------:R-:W-:Y:S01]  /*118d0*/  FMUL R4, R7, UR4 ;  /* 0x0000000407047c20 */ /* 0x000fe20008400000 */
[----:B------:R-:W-:Y:S01]  /*118e0*/  ULDC UR4, c[0x0][0x618] ;  /* 0x0001860000047ab9 */ /* 0x000fe20000000800 */
[----:B------:R-:W-:Y:S01]  /*118f0*/  ULDC UR5, c[0x0][0x154] ;  /* 0x0000550000057ab9 */ /* 0x000fe20000000800 */
[----:B------:R-:W-:-:S03]  /*11900*/  IMAD.IADD R3, R3, 0x1, R5 ;  /* 0x0000000103037824 */ /* 0x000fc600078e0205 */
[----:B------:R-:W3:Y:S02]  /*11910*/  F2I.U32.TRUNC.NTZ R4, R4 ;  /* 0x0000000400047305 */ /* 0x000ee4000020f000 */
[----:B------:R-:W-:Y:S02]  /*11920*/  SHF.R.U64 R7, R2, UR4, R3 ;  /* 0x0000000402077c19 */ /* 0x000fe40008001203 */
[----:B-1----:R-:W-:-:S05]  /*11930*/  I2FP.F32.U32 R2, R12 ;  /* 0x0000000c00027245 */ /* 0x002fca0000201000 */
[----:B------:R-:W-:Y:S01]  /*11940*/  FMUL R18, R2, UR5 ;  /* 0x0000000502127c20 */ /* 0x000fe20008400000 */
[----:B------:R-:W-:Y:S01]  /*11950*/  SHF.R.U32.HI R2, RZ, UR4, R3 ;  /* 0x00000004ff027c19 */ /* 0x000fe20008011603 */
[----:B------:R-:W-:-:S03]  /*11960*/  ULDC UR4, c[0x0][0x658] ;  /* 0x0001960000047ab9 */ /* 0x000fc60000000800 */
[--C-:B------:R-:W-:Y:S01]  /*11970*/  SHF.R.U64 R16, R7, UR6, R2.reuse ;  /* 0x0000000607107c19 */ /* 0x100fe20008001202 */
[----:B------:R-:W1:Y:S01]  /*11980*/  F2I.U32.TRUNC.NTZ R18, R18 ;  /* 0x0000001200127305 */ /* 0x000e62000020f000 */
[----:B------:R-:W-:Y:S01]  /*11990*/  SHF.R.U32.HI R3, RZ, UR6, R2 ;  /* 0x00000006ff037c19 */ /* 0x000fe20008011602 */
[----:B---3--:R-:W-:-:S03]  /*119a0*/  IMAD.MOV R4, RZ, RZ, -R4 ;  /* 0x000000ffff047224 */ /* 0x008fc600078e0a04 */
[--C-:B------:R-:W-:Y:S01]  /*119b0*/  SHF.R.U64 R15, R16, UR4, R3.reuse ;  /* 0x00000004100f7c19 */ /* 0x100fe20008001203 */
[----:B--2---:R-:W-:Y:S01]  /*119c0*/  IMAD R14, R21, R4, R14 ;  /* 0x00000004150e7224 */ /* 0x004fe200078e020e */
[----:B------:R-:W-:-:S03]  /*119d0*/  SHF.R.U32.HI R19, RZ, UR4, R3 ;  /* 0x00000004ff137c19 */ /* 0x000fc60008011603 */
[----:B------:R-:W-:Y:S02]  /*119e0*/  IMAD.MOV.U32 R2, RZ, RZ, R15 ;  /* 0x000000ffff027224 */ /* 0x000fe400078e000f */
[----:B------:R-:W-:Y:S01]  /*119f0*/  IMAD.MOV.U32 R3, RZ, RZ, R19 ;  /* 0x000000ffff037224 */ /* 0x000fe200078e0013 */
[----:B------:R-:W-:Y:S06]  /*11a00*/  @!P1 BRA `(.L_x_562) ;  /* 0x0000000000289947 */ /* 0x000fec0003800000 */
[----:B------:R-:W-:Y:S02]  /*11a10*/  ULDC UR4, c[0x0][0x64c] ;  /* 0x0001930000047ab9 */ /* 0x000fe40000000800 */
[----:B------:R-:W-:-:S05]  /*11a20*/  IADD3 R3, P1, R15, UR4, RZ ;  /* 0x000000040f037c10 */ /* 0x000fca000ff3e0ff */
[----:B------:R-:W-:-:S04]  /*11a30*/  IMAD.X R19, RZ, RZ, R19, P1 ;  /* 0x000000ffff137224 */ /* 0x000fc800008e0613 */
[----:B------:R-:W-:-:S04]  /*11a40*/  IMAD.WIDE.U32 R4, R19, UR8, RZ ;  /* 0x0000000813047c25 */ /* 0x000fc8000f8e00ff */
[----:B------:R-:W-:-:S04]  /*11a50*/  IMAD.WIDE.U32 R4, P1, R3, UR9, R4 ;  /* 0x0000000903047c25 */ /* 0x000fc8000f820004 */
[----:B------:R-:W-:-:S04]  /*11a60*/  IMAD.WIDE.U32 R2, R3, UR8, RZ ;  /* 0x0000000803027c25 */ /* 0x000fc8000f8e00ff */
[----:B------:R-:W-:Y:S01]  /*11a70*/  IMAD.MOV.U32 R2, RZ, RZ, R5 ;  /* 0x000000ffff027224 */ /* 0x000fe200078e0005 */
[----:B------:R-:W-:Y:S01]  /*11a80*/  IADD3 RZ, P3, R3, R4, RZ ;  /* 0x0000000403ff7210 */ /* 0x000fe20007f7e0ff */
[----:B------:R-:W-:-:S04]  /*11a90*/  IMAD.X R3, RZ, RZ, RZ, P1 ;  /* 0x000000ffff037224 */ /* 0x000fc800008e06ff */
[----:B------:R-:W-:-:S08]  /*11aa0*/  IMAD.WIDE.U32.X R2, R19, UR9, R2, P3 ;  /* 0x0000000913027c25 */ /* 0x000fd000098e0402 */
.L_x_562:
[----:B------:R-:W2:Y:S01]  /*11ab0*/  LDC R4, c[0x0][0x65c] ;  /* 0x00019700ff047b82 */ /* 0x000ea20000000800 */
[----:B------:R-:W-:Y:S01]  /*11ac0*/  ULDC UR4, c[0x0][0x648] ;  /* 0x0001920000047ab9 */ /* 0x000fe20000000800 */
[----:B------:R-:W-:Y:S01]  /*11ad0*/  LOP3.LUT R16, R16, UR17, RZ, 0xc0, !PT ;  /* 0x0000001110107c12 */ /* 0x000fe2000f8ec0ff */
[----:B-1----:R-:W-:Y:S01]  /*11ae0*/  IMAD.MOV R18, RZ, RZ, -R18 ;  /* 0x000000ffff127224 */ /* 0x002fe200078e0a12 */
[----:B------:R-:W-:Y:S01]  /*11af0*/  SHF.R.U64 R3, R2, UR4, R3 ;  /* 0x0000000402037c19 */ /* 0x000fe20008001203 */
[----:B------:R-:W-:Y:S01]  /*11b00*/  ULDC UR4, c[0x0][0x638] ;  /* 0x00018e0000047ab9 */ /* 0x000fe20000000800 */
[----:B------:R-:W-:-:S03]  /*11b10*/  ULDC UR5, c[0x0][0x610] ;  /* 0x0001840000057ab9 */ /* 0x000fc60000000800 */
[----:B------:R-:W-:Y:S02]  /*11b20*/  IMAD.MOV R2, RZ, RZ, -R3 ;  /* 0x000000ffff027224 */ /* 0x000fe400078e0a03 */
[----:B------:R-:W-:Y:S02]  /*11b30*/  IMAD R3, R3, UR18, R16 ;  /* 0x0000001203037c24 */ /* 0x000fe4000f8e0210 */
[----:B------:R-:W-:Y:S01]  /*11b40*/  IMAD R15, R2, UR4, R15 ;  /* 0x00000004020f7c24 */ /* 0x000fe2000f8e020f */
[----:B------:R-:W-:Y:S01]  /*11b50*/  ULDC UR4, c[0x0][0x600] ;  /* 0x0001800000047ab9 */ /* 0x000fe20000000800 */
[----:B------:R-:W-:Y:S01]  /*11b60*/  IMAD.MOV.U32 R2, RZ, RZ, 0x1 ;  /* 0x00000001ff027424 */ /* 0x000fe200078e00ff */
[----:B--2---:R-:W-:Y:S02]  /*11b70*/  ISETP.NE.AND P1, PT, R4, 0x1, PT ;  /* 0x000000010400780c */ /* 0x004fe40003f25270 */
[----:B------:R-:W-:-:S05]  /*11b80*/  LOP3.LUT R4, R7, UR16, RZ, 0xc0, !PT ;  /* 0x0000001007047c12 */ /* 0x000fca000f8ec0ff */
[----:B------:R-:W-:-:S06]  /*11b90*/  IMAD R15, R15, UR4, R4 ;  /* 0x000000040f0f7c24 */ /* 0x000fcc000f8e0204 */
[----:B0-----:R-:W-:-:S04]  /*11ba0*/  @P1 IMAD R14, R17, R18, R12 ;  /* 0x00000012110e1224 */ /* 0x001fc800078e020c */
[----:B------:R-:W-:-:S05]  /*11bb0*/  IMAD R14, R3, UR5, R14 ;  /* 0x00000005030e7c24 */ /* 0x000fca000f8e020e */
[----:B------:R-:W-:Y:S02]  /*11bc0*/  SEL R12, R15, R14, !P1 ;  /* 0x0000000e0f0c7207 */ /* 0x000fe40004800000 */
[----:B------:R-:W-:-:S07]  /*11bd0*/  SEL R7, R14, R15, !P1 ;  /* 0x0000000f0e077207 */ /* 0x000fce0004800000 */
.L_x_560:
[----:B------:R-:W-:Y:S05]  /*11be0*/  BSYNC B1 ;  /* 0x0000000000017941 */ /* 0x000fea0003800000 */
.L_x_559:
[----:B------:R-:W-:-:S13]  /*11bf0*/  LOP3.LUT P1, RZ, R2, 0xff, RZ, 0xc0, !PT ;  /* 0x000000ff02ff7812 */ /* 0x000fda000782c0ff */
[----:B------:R-:W-:Y:S05]  /*11c00*/  @P1 BRA `(.L_x_563) ;  /* 0xfffffff4002c1947 */ /* 0x000fea000383ffff */
[----:B------:R-:W-:Y:S05]  /*11c10*/  BSYNC B0 ;  /* 0x0000000000007941 */ /* 0x000fea0003800000 */
.L_x_551:
[----:B------:R-:W-:-:S03]  /*11c20*/  UMOV UR4, 0xffffffff ;  /* 0xffffffff00047882 */ /* 0x000fc60000000000 */
[----:B------:R-:W-:Y:S05]  /*11c30*/  BRA.DIV UR4, `(.L_x_564) ;  /* 0x0000000a04c87947 */ /* 0x000fea000b800000 */
[----:B------:R-:W-:-:S13]  /*11c40*/  ELECT P6, URZ, PT ;  /* 0x00000000003f782f */ /* 0x000fda00038c0000 */
.L_x_590:
[----:B------:R-:W-:Y:S04]  /*11c50*/  BSSY B0, `(.L_x_565) ;  /* 0x0000098000007945 */ /* 0x000fe80003800000 */
[----:B------:R-:W-:Y:S05]  /*11c60*/  @!P6 BRA `(.L_x_566) ;  /* 0x000000080058e947 */ /* 0x000fea0003800000 */
[----:B------:R-:W2:Y:S02]  /*11c70*/  LDL.LU R2, [R1+0x200] ;  /* 0x0002000001027983 */ /* 0x000ea40000300800 */
[----:B--2---:R-:W-:-:S04]  /*11c80*/  LOP3.LUT R2, R2, 0x2, RZ, 0xfc, !PT ;  /* 0x0000000202027812 */ /* 0x004fc800078efcff */
[----:B------:R-:W-:-:S13]  /*11c90*/  ISETP.NE.AND P0, PT, R2, 0x3, PT ;  /* 0x000000030200780c */ /* 0x000fda0003f05270 */
[----:B------:R-:W-:Y:S05]  /*11ca0*/  @!P0 BRA `(.L_x_567) ;  /* 0x0000000000048947 */ /* 0x000fea0003800000 */
[----:B------:R-:W-:Y:S01]  /*11cb0*/  BPT.TRAP 0x1 ;  /* 0x000000040000795c */ /* 0x000fe20000300000 */
.L_x_567:
[----:B------:R-:W0:Y:S01]  /*11cc0*/  S2R R3, SR_CgaCtaId ;  /* 0x0000000000037919 */ /* 0x000e220000008800 */
[----:B------:R-:W-:-:S04]  /*11cd0*/  MOV R2, 0x400 ;  /* 0x0000040000027802 */ /* 0x000fc80000000f00 */
[----:B0-----:R-:W-:Y:S02]  /*11ce0*/  LEA R3, R3, R2, 0x18 ;  /* 0x0000000203037211 */ /* 0x001fe400078ec0ff */
[----:B------:R-:W-:-:S03]  /*11cf0*/  SHF.L.U32 R2, R8, 0x1f, RZ ;  /* 0x0000001f08027819 */ /* 0x000fc600000006ff */
[----:B------:R-:W-:-:S04]  /*11d00*/  VIADD R3, R3, 0x80 ;  /* 0x0000008003037836 */ /* 0x000fc80000000000 */
[C---:B------:R-:W-:Y:S02]  /*11d10*/  IMAD R7, R0.reuse, 0x8, R3 ;  /* 0x0000000800077824 */ /* 0x040fe400078e0203 */
[----:B------:R-:W-:Y:S02]  /*11d20*/  VIADD R0, R0, 0x1 ;  /* 0x0000000100007836 */ /* 0x000fe40000000000 */
[----:B------:R-:W0:Y:S03]  /*11d30*/  SYNCS.PHASECHK.TRANS64.TRYWAIT P0, [R7+URZ], R2 ;  /* 0x00000002070075a7 */ /* 0x000e26000800017f */
[----:B------:R-:W-:-:S04]  /*11d40*/  ISETP.NE.AND P1, PT, R0, 0x10, PT ;  /* 0x000000100000780c */ /* 0x000fc80003f25270 */
[----:B------:R-:W-:Y:S02]  /*11d50*/  SEL R5, RZ, 0x1, P1 ;  /* 0x00000001ff057807 */ /* 0x000fe40000800000 */
[----:B------:R-:W-:Y:S02]  /*11d60*/  SEL R0, R0, RZ, P1 ;  /* 0x000000ff00007207 */ /* 0x000fe40000800000 */
[----:B------:R-:W-:-:S03]  /*11d70*/  LOP3.LUT R5, R8, R5, RZ, 0x3c, !PT ;  /* 0x0000000508057212 */ /* 0x000fc600078e3cff */
[----:B------:R-:W-:Y:S01]  /*11d80*/  IMAD R9, R0, 0x8, R3 ;  /* 0x0000000800097824 */ /* 0x000fe200078e0203 */
[----:B------:R-:W-:Y:S01]  /*11d90*/  SHF.L.U32 R4, R5, 0x1f, RZ ;  /* 0x0000001f05047819 */ /* 0x000fe200000006ff */
[----:B0-----:R-:W-:Y:S06]  /*11da0*/  @!P0 BRA `(.L_x_568) ;  /* 0x00000008008c8947 */ /* 0x001fec0003800000 */
.L_x_591:
[----:B------:R-:W1:Y:S01]  /*11db0*/  SYNCS.PHASECHK.TRANS64.TRYWAIT P0, [R9+URZ], R4 ;  /* 0x00000004090075a7 */ /* 0x000e62000800017f */
[----:B------:R-:W-:-:S05]  /*11dc0*/  VIADD R0, R0, 0x1 ;  /* 0x0000000100007836 */ /* 0x000fca0000000000 */
[----:B------:R-:W-:-:S04]  /*11dd0*/  ISETP.NE.AND P1, PT, R0, 0x10, PT ;  /* 0x000000100000780c */ /* 0x000fc80003f25270 */
[----:B0-----:R-:W-:Y:S02]  /*11de0*/  SEL R2, RZ, 0x1, P1 ;  /* 0x00000001ff027807 */ /* 0x001fe40000800000 */
[----:B------:R-:W-:Y:S02]  /*11df0*/  SEL R0, R0, RZ, P1 ;  /* 0x000000ff00007207 */ /* 0x000fe40000800000 */
[----:B------:R-:W-:-:S03]  /*11e00*/  LOP3.LUT R7, R5, R2, RZ, 0x3c, !PT ;  /* 0x0000000205077212 */ /* 0x000fc600078e3cff */
[----:B------:R-:W-:Y:S01]  /*11e10*/  IMAD R6, R0, 0x8, R3 ;  /* 0x0000000800067824 */ /* 0x000fe200078e0203 */
[----:B------:R-:W-:Y:S01]  /*11e20*/  SHF.L.U32 R5, R7, 0x1f, RZ ;  /* 0x0000001f07057819 */ /* 0x000fe200000006ff */
[----:B-1----:R-:W-:Y:S06]  /*11e30*/  @!P0 BRA `(.L_x_569) ;  /* 0x00000008007c8947 */ /* 0x002fec0003800000 */
.L_x_592:
[----:B------:R-:W1:Y:S01]  /*11e40*/  SYNCS.PHASECHK.TRANS64.TRYWAIT P0, [R6+URZ], R5 ;  /* 0x00000005060075a7 */ /* 0x000e62000800017f */
[----:B------:R-:W-:-:S05]  /*11e50*/  VIADD R0, R0, 0x1 ;  /* 0x0000000100007836 */ /* 0x000fca0000000000 */
[----:B------:R-:W-:-:S04]  /*11e60*/  ISETP.NE.AND P1, PT, R0, 0x10, PT ;  /* 0x000000100000780c */ /* 0x000fc80003f25270 */
[----:B------:R-:W-:Y:S02]  /*11e70*/  SEL R2, RZ, 0x1, P1 ;  /* 0x00000001ff027807 */ /* 0x000fe40000800000 */
[----:B------:R-:W-:Y:S02]  /*11e80*/  SEL R0, R0, RZ, P1 ;  /* 0x000000ff00007207 */ /* 0x000fe40000800000 */
[----:B------:R-:W-:-:S03]  /*11e90*/  LOP3.LUT R7, R7, R2, RZ, 0x3c, !PT ;  /* 0x0000000207077212 */ /* 0x000fc600078e3cff */
[----:B0-----:R-:W-:Y:S01]  /*11ea0*/  IMAD R9, R0, 0x8, R3 ;  /* 0x0000000800097824 */ /* 0x001fe200078e0203 */
[----:B------:R-:W-:Y:S01]  /*11eb0*/  SHF.L.U32 R4, R7, 0x1f, RZ ;  /* 0x0000001f07047819 */ /* 0x000fe200000006ff */
[----:B-1----:R-:W-:Y:S06]  /*11ec0*/  @!P0 BRA `(.L_x_570) ;  /* 0x00000008006c8947 */ /* 0x002fec0003800000 */
.L_x_593:
        /* <DEDUP_REMOVED lines=9> */
.L_x_594:
        /* <DEDUP_REMOVED lines=9> */
.L_x_595:
        /* <DEDUP_REMOVED lines=9> */
.L_x_596:
        /* <DEDUP_REMOVED lines=9> */
.L_x_597:
        /* <DEDUP_REMOVED lines=9> */
.L_x_598:
        /* <DEDUP_REMOVED lines=9> */
.L_x_599:
        /* <DEDUP_REMOVED lines=9> */
.L_x_600:
        /* <DEDUP_REMOVED lines=9> */
.L_x_601:
        /* <DEDUP_REMOVED lines=9> */
.L_x_602:
        /* <DEDUP_REMOVED lines=9> */
.L_x_603:
        /* <DEDUP_REMOVED lines=9> */
.L_x_604:
[----:B------:R-:W1:Y:S01]  /*12500*/  SYNCS.PHASECHK.TRANS64.TRYWAIT P0, [R6+URZ], R5 ;  /* 0x00000005060075a7 */ /* 0x000e62000800017f */
[----:B------:R-:W-:-:S05]  /*12510*/  VIADD R0, R0, 0x1 ;  /* 0x0000000100007836 */ /* 0x000fca0000000000 */
[----:B------:R-:W-:-:S04]  /*12520*/  ISETP.NE.AND P1, PT, R0, 0x10, PT ;  /* 0x000000100000780c */ /* 0x000fc80003f25270 */
[----:B------:R-:W-:Y:S02]  /*12530*/  SEL R2, RZ, 0x1, P1 ;  /* 0x00000001ff027807 */ /* 0x000fe40000800000 */
[----:B------:R-:W-:Y:S02]  /*12540*/  SEL R0, R0, RZ, P1 ;  /* 0x000000ff00007207 */ /* 0x000fe40000800000 */
[----:B------:R-:W-:Y:S01]  /*12550*/  LOP3.LUT R2, R7, R2, RZ, 0x3c, !PT ;  /* 0x0000000207027212 */ /* 0x000fe200078e3cff */
[----:B-1----:R-:W-:Y:S06]  /*12560*/  @!P0 BRA `(.L_x_582) ;  /* 0x0000000400b48947 */ /* 0x002fec0003800000 */
.L_x_605:
[----:B------:R-:W-:Y:S01]  /*12570*/  IMAD R3, R0, 0x8, R3 ;  /* 0x0000000800037824 */ /* 0x000fe200078e0203 */
[----:B------:R-:W-:-:S07]  /*12580*/  SHF.L.U32 R0, R2, 0x1f, RZ ;  /* 0x0000001f02007819 */ /* 0x000fce00000006ff */
.L_x_583:
[----:B--2---:R2:W3:Y:S02]  /*12590*/  SYNCS.PHASECHK.TRANS64.TRYWAIT P0, [R3+URZ], R0 ;  /* 0x00000000030075a7 */ /* 0x0044e4000800017f */
[----:B---3--:R-:W-:Y:S05]  /*125a0*/  @!P0 NANOSLEEP.SYNCS 0x989680 ;  /* 0x009896800000895d */ /* 0x008fea0003900000 */
[----:B------:R-:W3:Y:S02]  /*125b0*/  @!P0 SYNCS.PHASECHK.TRANS64 P0, [R3+URZ], R0 ;  /* 0x00000000030085a7 */ /* 0x000ee4000800007f */
[----:B---3--:R-:W-:Y:S05]  /*125c0*/  @!P0 BRA `(.L_x_583) ;  /* 0xfffffffc00f08947 */ /* 0x008fea000383ffff */
.L_x_566:
[----:B------:R-:W-:Y:S05]  /*125d0*/  BSYNC B0 ;  /* 0x0000000000007941 */ /* 0x000fea0003800000 */
.L_x_565:
[----:B------:R-:W-:Y:S05]  /*125e0*/  EXIT ;  /* 0x000000000000794d */ /* 0x000fea0003800000 */
.L_x_18:
[----:B-1----:R1:W2:Y:S02]  /*125f0*/  SYNCS.PHASECHK.TRANS64.TRYWAIT P1, [R3+URZ], R2 ;  /* 0x00000002030075a7 */ /* 0x0022a4000802017f */
[----:B--2---:R-:W-:Y:S05]  /*12600*/  @!P1 NANOSLEEP.SYNCS 0x989680 ;  /* 0x009896800000995d */ /* 0x004fea0003900000 */
[----:B------:R-:W2:Y:S02]  /*12610*/  @!P1 SYNCS.PHASECHK.TRANS64 P1, [R3+URZ], R2 ;  /* 0x00000002030095a7 */ /* 0x000ea4000802007f */
[----:B--2---:R-:W-:Y:S05]  /*12620*/  @!P1 BRA `(.L_x_18) ;  /* 0xfffffffc00f09947 */ /* 0x004fea000383ffff */
[----:B------:R-:W-:Y:S05]  /*12630*/  BRA `(.L_x_17) ;  /* 0xfffffeec00987947 */ /* 0x000fea000383ffff */
.L_x_23:
[----:B-1----:R1:W2:Y:S02]  /*12640*/  SYNCS.PHASECHK.TRANS64.TRYWAIT P1, [R5+URZ], R6 ;  /* 0x00000006050075a7 */ /* 0x0022a4000802017f */
[----:B--2---:R-:W-:Y:S05]  /*12650*/  @!P1 NANOSLEEP.SYNCS 0x989680 ;  /* 0x009896800000995d */ /* 0x004fea0003900000 */
[----:B------:R-:W2:Y:S02]  /*12660*/  @!P1 SYNCS.PHASECHK.TRANS64 P1, [R5+URZ], R6 ;  /* 0x00000006050095a7 */ /* 0x000ea4000802007f */
[----:B--2---:R-:W-:Y:S05]  /*12670*/  @!P1 BRA `(.L_x_23) ;  /* 0xfffffffc00f09947 */ /* 0x004fea000383ffff */
[----:B------:R-:W-:Y:S05]  /*12680*/  BRA `(.L_x_22) ;  /* 0xfffffef4003c7947 */ /* 0x000fea000383ffff */
.L_x_552:
[----:B------:R-:W-:Y:S01]  /*12690*/  BSSY B1, `(.L_x_584) ;  /* 0x0000006000017945 */ /* 0x000fe20003800000 */
[----:B------:R-:W-:-:S07]  /*126a0*/  IMAD.MOV.U32 R15, RZ, RZ, -0x1 ;  /* 0xffffffffff0f7424 */ /* 0x000fce00078e00ff */
[----:B------:R-:W-:Y:S05]  /*126b0*/  WARPSYNC.COLLECTIVE R15, `(.L_x_585) ;  /* 0x000000000f0c7348 */ /* 0x000fea0003c00000 */
[----:B------:R-:W-:Y:S02]  /*126c0*/  ELECT P6, UR62, PT ;  /* 0x00000000003e782f */ /* 0x000fe400038c0000 */
[----:B------:R-:W-:Y:S01]  /*126d0*/  MOV R14, UR62 ;  /* 0x0000003e000e7c02 */ /* 0x000fe20008000f00 */
[----:B------:R-:W-:Y:S10]  /*126e0*/  ENDCOLLECTIVE ;  /* 0x000000000000791b */ /* 0x000ff40003800000 */
.L_x_585:
[----:B------:R-:W-:Y:S05]  /*126f0*/  BSYNC B1 ;  /* 0x0000000000017941 */ /* 0x000fea0003800000 */
.L_x_584:
[----:B------:R-:W-:Y:S05]  /*12700*/  BRA `(.L_x_586) ;  /* 0xffffffe800787947 */ /* 0x000fea000383ffff */
.L_x_555:
[----:B0-----:R0:W1:Y:S02]  /*12710*/  SYNCS.PHASECHK.TRANS64.TRYWAIT P1, [R12+URZ+0x80], R5 ;  /* 0x000080050c0075a7 */ /* 0x001064000802017f */
[----:B-1----:R-:W-:Y:S05]  /*12720*/  @!P1 NANOSLEEP.SYNCS 0x989680 ;  /* 0x009896800000995d */ /* 0x002fea0003900000 */
[----:B------:R-:W1:Y:S02]  /*12730*/  @!P1 SYNCS.PHASECHK.TRANS64 P1, [R12+URZ+0x80], R5 ;  /* 0x000080050c0095a7 */ /* 0x000e64000802007f */
[----:B-1----:R-:W-:Y:S05]  /*12740*/  @!P1 BRA `(.L_x_555) ;  /* 0xfffffffc00f09947 */ /* 0x002fea000383ffff */
[----:B------:R-:W-:Y:S05]  /*12750*/  BRA `(.L_x_587) ;  /* 0xffffffe800ac7947 */ /* 0x000fea000383ffff */
.L_x_564:
[----:B------:R-:W-:Y:S01]  /*12760*/  BSSY B0, `(.L_x_588) ;  /* 0x0000006000007945 */ /* 0x000fe20003800000 */
[----:B------:R-:W-:-:S07]  /*12770*/  IMAD.MOV.U32 R15, RZ, RZ, -0x1 ;  /* 0xffffffffff0f7424 */ /* 0x000fce00078e00ff */
[----:B------:R-:W-:Y:S05]  /*12780*/  WARPSYNC.COLLECTIVE R15, `(.L_x_589) ;  /* 0x000000000f0c7348 */ /* 0x000fea0003c00000 */
[----:B------:R-:W-:Y:S02]  /*12790*/  ELECT P6, UR62, PT ;  /* 0x00000000003e782f */ /* 0x000fe400038c0000 */
[----:B------:R-:W-:Y:S01]  /*127a0*/  MOV R14, UR62 ;  /* 0x0000003e000e7c02 */ /* 0x000fe20008000f00 */
[----:B------:R-:W-:Y:S10]  /*127b0*/  ENDCOLLECTIVE ;  /* 0x000000000000791b */ /* 0x000ff40003800000 */
.L_x_589:
[----:B------:R-:W-:Y:S05]  /*127c0*/  BSYNC B0 ;  /* 0x0000000000007941 */ /* 0x000fea0003800000 */
.L_x_588:
[----:B------:R-:W-:Y:S05]  /*127d0*/  BRA `(.L_x_590) ;  /* 0xfffffff4001c7947 */ /* 0x000fea000383ffff */
.L_x_568:
[----:B0-----:R0:W1:Y:S02]  /*127e0*/  SYNCS.PHASECHK.TRANS64.TRYWAIT P0, [R7+URZ], R2 ;  /* 0x00000002070075a7 */ /* 0x001064000800017f */
[----:B-1----:R-:W-:Y:S05]  /*127f0*/  @!P0 NANOSLEEP.SYNCS 0x989680 ;  /* 0x009896800000895d */ /* 0x002fea0003900000 */
[----:B------:R-:W1:Y:S02]  /*12800*/  @!P0 SYNCS.PHASECHK.TRANS64 P0, [R7+URZ], R2 ;  /* 0x00000002070085a7 */ /* 0x000e64000800007f */
[----:B-1----:R-:W-:Y:S05]  /*12810*/  @!P0 BRA `(.L_x_568) ;  /* 0xfffffffc00f08947 */ /* 0x002fea000383ffff */
[----:B------:R-:W-:Y:S05]  /*12820*/  BRA `(.L_x_591) ;  /* 0xfffffff400607947 */ /* 0x000fea000383ffff */
.L_x_569:
[----:B0-----:R0:W1:Y:S02]  /*12830*/  SYNCS.PHASECHK.TRANS64.TRYWAIT P0, [R9+URZ], R4 ;  /* 0x00000004090075a7 */ /* 0x001064000800017f */
[----:B-1----:R-:W-:Y:S05]  /*12840*/  @!P0 NANOSLEEP.SYNCS 0x989680 ;  /* 0x009896800000895d */ /* 0x002fea0003900000 */
[----:B------:R-:W1:Y:S02]  /*12850*/  @!P0 SYNCS.PHASECHK.TRANS64 P0, [R9+URZ], R4 ;  /* 0x00000004090085a7 */ /* 0x000e64000800007f */
[----:B-1----:R-:W-:Y:S05]  /*12860*/  @!P0 BRA `(.L_x_569) ;  /* 0xfffffffc00f08947 */ /* 0x002fea000383ffff */
[----:B------:R-:W-:Y:S05]  /*12870*/  BRA `(.L_x_592) ;  /* 0xfffffff400707947 */ /* 0x000fea000383ffff */
.L_x_570:
[----:B0-----:R0:W1:Y:S02]  /*12880*/  SYNCS.PHASECHK.TRANS64.TRYWAIT P0, [R6+URZ], R5 ;  /* 0x00000005060075a7 */ /* 0x001064000800017f */
[----:B-1----:R-:W-:Y:S05]  /*12890*/  @!P0 NANOSLEEP.SYNCS 0x989680 ;  /* 0x009896800000895d */ /* 0x002fea0003900000 */
[----:B------:R-:W1:Y:S02]  /*128a0*/  @!P0 SYNCS.PHASECHK.TRANS64 P0, [R6+URZ], R5 ;  /* 0x00000005060085a7 */ /* 0x000e64000800007f */
[----:B-1----:R-:W-:Y:S05]  /*128b0*/  @!P0 BRA `(.L_x_570) ;  /* 0xfffffffc00f08947 */ /* 0x002fea000383ffff */
[----:B------:R-:W-:Y:S05]  /*128c0*/  BRA `(.L_x_593) ;  /* 0xfffffff400807947 */ /* 0x000fea000383ffff */
.L_x_571:
[----:B0-----:R0:W1:Y:S02]  /*128d0*/  SYNCS.PHASECHK.TRANS64.TRYWAIT P0, [R9+URZ], R4 ;  /* 0x00000004090075a7 */ /* 0x001064000800017f */
[----:B-1----:R-:W-:Y:S05]  /*128e0*/  @!P0 NANOSLEEP.SYNCS 0x989680 ;  /* 0x009896800000895d */ /* 0x002fea0003900000 */
[----:B------:R-:W1:Y:S02]  /*128f0*/  @!P0 SYNCS.PHASECHK.TRANS64 P0, [R9+URZ], R4 ;  /* 0x00000004090085a7 */ /* 0x000e64000800007f */
[----:B-1----:R-:W-:Y:S05]  /*12900*/  @!P0 BRA `(.L_x_571) ;  /* 0xfffffffc00f08947 */ /* 0x002fea000383ffff */
[----:B------:R-:W-:Y:S05]  /*12910*/  BRA `(.L_x_594) ;  /* 0xfffffff400907947 */ /* 0x000fea000383ffff */
.L_x_572:
[----:B0-----:R0:W1:Y:S02]  /*12920*/  SYNCS.PHASECHK.TRANS64.TRYWAIT P0, [R6+URZ], R5 ;  /* 0x00000005060075a7 */ /* 0x001064000800017f */
[----:B-1----:R-:W-:Y:S05]  /*12930*/  @!P0 NANOSLEEP.SYNCS 0x989680 ;  /* 0x009896800000895d */ /* 0x002fea0003900000 */
[----:B------:R-:W1:Y:S02]  /*12940*/  @!P0 SYNCS.PHASECHK.TRANS64 P0, [R6+URZ], R5 ;  /* 0x00000005060085a7 */ /* 0x000e64000800007f */
[----:B-1----:R-:W-:Y:S05]  /*12950*/  @!P0 BRA `(.L_x_572) ;  /* 0xfffffffc00f08947 */ /* 0x002fea000383ffff */
[----:B------:R-:W-:Y:S05]  /*12960*/  BRA `(.L_x_595) ;  /* 0xfffffff400a07947 */ /* 0x000fea000383ffff */
.L_x_573:
[----:B0-----:R0:W1:Y:S02]  /*12970*/  SYNCS.PHASECHK.TRANS64.TRYWAIT P0, [R9+URZ], R4 ;  /* 0x00000004090075a7 */ /* 0x001064000800017f */
[----:B-1----:R-:W-:Y:S05]  /*12980*/  @!P0 NANOSLEEP.SYNCS 0x989680 ;  /* 0x009896800000895d */ /* 0x002fea0003900000 */
[----:B------:R-:W1:Y:S02]  /*12990*/  @!P0 SYNCS.PHASECHK.TRANS64 P0, [R9+URZ], R4 ;  /* 0x00000004090085a7 */ /* 0x000e64000800007f */
[----:B-1----:R-:W-:Y:S05]  /*129a0*/  @!P0 BRA `(.L_x_573) ;  /* 0xfffffffc00f08947 */ /* 0x002fea000383ffff */
[----:B------:R-:W-:Y:S05]  /*129b0*/  BRA `(.L_x_596) ;  /* 0xfffffff400b07947 */ /* 0x000fea000383ffff */
.L_x_574:
[----:B0-----:R0:W1:Y:S02]  /*129c0*/  SYNCS.PHASECHK.TRANS64.TRYWAIT P0, [R6+URZ], R5 ;  /* 0x00000005060075a7 */ /* 0x001064000800017f */
[----:B-1----:R-:W-:Y:S05]  /*129d0*/  @!P0 NANOSLEEP.SYNCS 0x989680 ;  /* 0x009896800000895d */ /* 0x002fea0003900000 */
[----:B------:R-:W1:Y:S02]  /*129e0*/  @!P0 SYNCS.PHASECHK.TRANS64 P0, [R6+URZ], R5 ;  /* 0x00000005060085a7 */ /* 0x000e64000800007f */
[----:B-1----:R-:W-:Y:S05]  /*129f0*/  @!P0 BRA `(.L_x_574) ;  /* 0xfffffffc00f08947 */ /* 0x002fea000383ffff */
[----:B------:R-:W-:Y:S05]  /*12a00*/  BRA `(.L_x_597) ;  /* 0xfffffff400c07947 */ /* 0x000fea000383ffff */
.L_x_575:
[----:B0-----:R0:W1:Y:S02]  /*12a10*/  SYNCS.PHASECHK.TRANS64.TRYWAIT P0, [R9+URZ], R4 ;  /* 0x00000004090075a7 */ /* 0x001064000800017f */
[----:B-1----:R-:W-:Y:S05]  /*12a20*/  @!P0 NANOSLEEP.SYNCS 0x989680 ;  /* 0x009896800000895d */ /* 0x002fea0003900000 */
[----:B------:R-:W1:Y:S02]  /*12a30*/  @!P0 SYNCS.PHASECHK.TRANS64 P0, [R9+URZ], R4 ;  /* 0x00000004090085a7 */ /* 0x000e64000800007f */
[----:B-1----:R-:W-:Y:S05]  /*12a40*/  @!P0 BRA `(.L_x_575) ;  /* 0xfffffffc00f08947 */ /* 0x002fea000383ffff */
[----:B------:R-:W-:Y:S05]  /*12a50*/  BRA `(.L_x_598) ;  /* 0xfffffff400d07947 */ /* 0x000fea000383ffff */
.L_x_576:
[----:B0-----:R0:W1:Y:S02]  /*12a60*/  SYNCS.PHASECHK.TRANS64.TRYWAIT P0, [R6+URZ], R5 ;  /* 0x00000005060075a7 */ /* 0x001064000800017f */
[----:B-1----:R-:W-:Y:S05]  /*12a70*/  @!P0 NANOSLEEP.SYNCS 0x989680 ;  /* 0x009896800000895d */ /* 0x002fea0003900000 */
[----:B------:R-:W1:Y:S02]  /*12a80*/  @!P0 SYNCS.PHASECHK.TRANS64 P0, [R6+URZ], R5 ;  /* 0x00000005060085a7 */ /* 0x000e64000800007f */
[----:B-1----:R-:W-:Y:S05]  /*12a90*/  @!P0 BRA `(.L_x_576) ;  /* 0xfffffffc00f08947 */ /* 0x002fea000383ffff */
[----:B------:R-:W-:Y:S05]  /*12aa0*/  BRA `(.L_x_599) ;  /* 0xfffffff400e07947 */ /* 0x000fea000383ffff */
.L_x_577:
[----:B0-----:R0:W1:Y:S02]  /*12ab0*/  SYNCS.PHASECHK.TRANS64.TRYWAIT P0, [R9+URZ], R4 ;  /* 0x00000004090075a7 */ /* 0x001064000800017f */
[----:B-1----:R-:W-:Y:S05]  /*12ac0*/  @!P0 NANOSLEEP.SYNCS 0x989680 ;  /* 0x009896800000895d */ /* 0x002fea0003900000 */
[----:B------:R-:W1:Y:S02]  /*12ad0*/  @!P0 SYNCS.PHASECHK.TRANS64 P0, [R9+URZ], R4 ;  /* 0x00000004090085a7 */ /* 0x000e64000800007f */
[----:B-1----:R-:W-:Y:S05]  /*12ae0*/  @!P0 BRA `(.L_x_577) ;  /* 0xfffffffc00f08947 */ /* 0x002fea000383ffff */
[----:B------:R-:W-:Y:S05]  /*12af0*/  BRA `(.L_x_600) ;  /* 0xfffffff400f07947 */ /* 0x000fea000383ffff */
.L_x_578:
[----:B0-----:R0:W1:Y:S02]  /*12b00*/  SYNCS.PHASECHK.TRANS64.TRYWAIT P0, [R6+URZ], R5 ;  /* 0x00000005060075a7 */ /* 0x001064000800017f */
[----:B-1----:R-:W-:Y:S05]  /*12b10*/  @!P0 NANOSLEEP.SYNCS 0x989680 ;  /* 0x009896800000895d */ /* 0x002fea0003900000 */
[----:B------:R-:W1:Y:S02]  /*12b20*/  @!P0 SYNCS.PHASECHK.TRANS64 P0, [R6+URZ], R5 ;  /* 0x00000005060085a7 */ /* 0x000e64000800007f */
[----:B-1----:R-:W-:Y:S05]  /*12b30*/  @!P0 BRA `(.L_x_578) ;  /* 0xfffffffc00f08947 */ /* 0x002fea000383ffff */
[----:B------:R-:W-:Y:S05]  /*12b40*/  BRA `(.L_x_601) ;  /* 0xfffffff800007947 */ /* 0x000fea000383ffff */
.L_x_579:
[----:B0-----:R0:W1:Y:S02]  /*12b50*/  SYNCS.PHASECHK.TRANS64.TRYWAIT P0, [R9+URZ], R4 ;  /* 0x00000004090075a7 */ /* 0x001064000800017f */
[----:B-1----:R-:W-:Y:S05]  /*12b60*/  @!P0 NANOSLEEP.SYNCS 0x989680 ;  /* 0x009896800000895d */ /* 0x002fea0003900000 */
[----:B------:R-:W1:Y:S02]  /*12b70*/  @!P0 SYNCS.PHASECHK.TRANS64 P0, [R9+URZ], R4 ;  /* 0x00000004090085a7 */ /* 0x000e64000800007f */
[----:B-1----:R-:W-:Y:S05]  /*12b80*/  @!P0 BRA `(.L_x_579) ;  /* 0xfffffffc00f08947 */ /* 0x002fea000383ffff */
[----:B------:R-:W-:Y:S05]  /*12b90*/  BRA `(.L_x_602) ;  /* 0xfffffff800107947 */ /* 0x000fea000383ffff */
.L_x_580:
[----:B0-----:R0:W1:Y:S02]  /*12ba0*/  SYNCS.PHASECHK.TRANS64.TRYWAIT P0, [R6+URZ], R5 ;  /* 0x00000005060075a7 */ /* 0x001064000800017f */
[----:B-1----:R-:W-:Y:S05]  /*12bb0*/  @!P0 NANOSLEEP.SYNCS 0x989680 ;  /* 0x009896800000895d */ /* 0x002fea0003900000 */
[----:B------:R-:W1:Y:S02]  /*12bc0*/  @!P0 SYNCS.PHASECHK.TRANS64 P0, [R6+URZ], R5 ;  /* 0x00000005060085a7 */ /* 0x000e64000800007f */
[----:B-1----:R-:W-:Y:S05]  /*12bd0*/  @!P0 BRA `(.L_x_580) ;  /* 0xfffffffc00f08947 */ /* 0x002fea000383ffff */
[----:B------:R-:W-:Y:S05]  /*12be0*/  BRA `(.L_x_603) ;  /* 0xfffffff800207947 */ /* 0x000fea000383ffff */
.L_x_581:
[----:B0-----:R0:W1:Y:S02]  /*12bf0*/  SYNCS.PHASECHK.TRANS64.TRYWAIT P0, [R9+URZ], R4 ;  /* 0x00000004090075a7 */ /* 0x001064000800017f */
[----:B-1----:R-:W-:Y:S05]  /*12c00*/  @!P0 NANOSLEEP.SYNCS 0x989680 ;  /* 0x009896800000895d */ /* 0x002fea0003900000 */
[----:B------:R-:W1:Y:S02]  /*12c10*/  @!P0 SYNCS.PHASECHK.TRANS64 P0, [R9+URZ], R4 ;  /* 0x00000004090085a7 */ /* 0x000e64000800007f */
[----:B-1----:R-:W-:Y:S05]  /*12c20*/  @!P0 BRA `(.L_x_581) ;  /* 0xfffffffc00f08947 */ /* 0x002fea000383ffff */
[----:B------:R-:W-:Y:S05]  /*12c30*/  BRA `(.L_x_604) ;  /* 0xfffffff800307947 */ /* 0x000fea000383ffff */
.L_x_582:
[----:B-1----:R1:W2:Y:S02]  /*12c40*/  SYNCS.PHASECHK.TRANS64.TRYWAIT P0, [R6+URZ], R5 ;  /* 0x00000005060075a7 */ /* 0x0022a4000800017f */
[----:B--2---:R-:W-:Y:S05]  /*12c50*/  @!P0 NANOSLEEP.SYNCS 0x989680 ;  /* 0x009896800000895d */ /* 0x004fea0003900000 */
[----:B------:R-:W2:Y:S02]  /*12c60*/  @!P0 SYNCS.PHASECHK.TRANS64 P0, [R6+URZ], R5 ;  /* 0x00000005060085a7 */ /* 0x000ea4000800007f */
[----:B--2---:R-:W-:Y:S05]  /*12c70*/  @!P0 BRA `(.L_x_582) ;  /* 0xfffffffc00f08947 */ /* 0x004fea000383ffff */
[----:B------:R-:W-:Y:S05]  /*12c80*/  BRA `(.L_x_605) ;  /* 0xfffffff800387947 */ /* 0x000fea000383ffff */
.L_x_606:
[----:B------:R-:W-:-:S00]  /*12c90*/  BRA `(.L_x_606) ;  /* 0xfffffffc00fc7947 */ /* 0x000fc0000383ffff */
[----:B------:R-:W-:-:S00]  /*12ca0*/  NOP ;  /* 0x0000000000007918 */ /* 0x000fc00000000000 */
        /* <DEDUP_REMOVED lines=13> */
.L_x_607:


//--------------------- .nv.global.init           --------------------------
	.section	.nv.global.init,"aw",@progbits
.nv.global.init:
	.type		$str$22,@object
	.size		$str$22,($str$23 - $str$22)
$str$22:
        /*0000*/ 	.byte	0x6b, 0x5f, 0x74, 0x69, 0x6c, 0x65, 0x5f, 0x63, 0x6f, 0x75, 0x6e, 0x74, 0x20, 0x3e, 0x3d, 0x20
        /*0010*/ 	.byte	0x31, 0x00
	.type		$str$23,@object
	.size		$str$23,(__unnamed_1 - $str$23)
$str$23:
        /*0012*/ 	.byte	0x2f, 0x74, 0x6d, 0x70, 0x2f, 0x63, 0x75, 0x74, 0x6c, 0x61, 0x73, 0x73, 0x5f, 0x73, 0x77, 0x65
        /*0022*/ 	.byte	0x65, 0x70, 0x5f, 0x73, 0x72, 0x63, 0x2f, 0x69, 0x6e, 0x63, 0x6c, 0x75, 0x64, 0x65, 0x2f, 0x63
        /*0032*/ 	.byte	0x75, 0x74, 0x6c, 0x61, 0x73, 0x73, 0x2f, 0x67, 0x65, 0x6d, 0x6d, 0x2f, 0x63, 0x6f, 0x6c, 0x6c
        /*0042*/ 	.byte	0x65, 0x63, 0x74, 0x69, 0x76, 0x65, 0x2f, 0x73, 0x6d, 0x39, 0x30, 0x5f, 0x6d, 0x6d, 0x61, 0x5f
        /*0052*/ 	.byte	0x74, 0x6d, 0x61, 0x5f, 0x67, 0x6d, 0x6d, 0x61, 0x5f, 0x73, 0x73, 0x5f, 0x77, 0x61, 0x72, 0x70
        /*0062*/ 	.byte	0x73, 0x70, 0x65, 0x63, 0x69, 0x61, 0x6c, 0x69, 0x7a, 0x65, 0x64, 0x2e, 0x68, 0x70, 0x70, 0x00
	.type		__unnamed_1,@object
	.size		__unnamed_1,(.L_0 - __unnamed_1)
__unnamed_1:
        /* <DEDUP_REMOVED lines=173> */
        /*0b42*/ 	.byte	0x79, 0x5d, 0x00
.L_0:


//--------------------- .nv.shared._ZN7cutlass13device_kernelINS_4gemm6kernel13GemmUniversalIN4cute5tupleIJiiiiEEENS1_10collective13CollectiveMmaINS1_34MainloopSm90TmaGmmaWarpSpecializedILi16ENS5_IJNS4_1CILi1EEESB_SB_EEENS1_35KernelTmaWarpSpecializedCooperativeEEENS5_IJNSA_ILi192EEENSA_ILi256EEENSA_ILi32EEEEEEaNS5_IJlSB_lEEEaSJ_NS4_8TiledMMAINS4_8MMA_AtomIJNS4_4SM904GMMA27MMA_64x256x32_S32S8S8_SS_TNEEEENS4_6LayoutINS5_IJNSA_ILi2EEESB_SB_EEENS5_IJSB_NSA_ILi0EEEST_EEEEENS5_IJNS4_10UnderscoreESW_SW_EEEEENS4_13SM90_TMA_LOADENS4_14ComposedLayoutINS4_7SwizzleILi1ELi4ELi3EEENS4_18smem_ptr_flag_bitsILi8EEENSQ_INS5_IJNSA_ILi8EEESH_EEENS5_IJSH_SB_EEEEEEEvNS4_8identityESZ_S19_vS1A_EENS_8epilogue10collective6detail29Sm90TmaWarpSpecializedAdapterINS1D_15DefaultEpilogueIaSJ_SJ_NS1C_6thread17LinearCombinationIaLi1EiiLNS1H_9ScaleType4KindE0ELNS_15FloatRoundStyleE2EaEENS1_15EpilogueDefaultEEEEEvvEEEEvNT_6ParamsE --------------------------
	.section	.nv.shared._ZN7cutlass13device_kernelINS_4gemm6kernel13GemmUniversalIN4cute5tupleIJiiiiEEENS1_10collective13CollectiveMmaINS1_34MainloopSm90TmaGmmaWarpSpecializedILi16ENS5_IJNS4_1CILi1EEESB_SB_EEENS1_35KernelTmaWarpSpecializedCooperativeEEENS5_IJNSA_ILi192EEENSA_ILi256EEENSA_ILi32EEEEEEaNS5_IJlSB_lEEEaSJ_NS4_8TiledMMAINS4_8MMA_AtomIJNS4_4SM904GMMA27MMA_64x256x32_S32S8S8_SS_TNEEEENS4_6LayoutINS5_IJNSA_ILi2EEESB_SB_EEENS5_IJSB_NSA_ILi0EEEST_EEEEENS5_IJNS4_10UnderscoreESW_SW_EEEEENS4_13SM90_TMA_LOADENS4_14ComposedLayoutINS4_7SwizzleILi1ELi4ELi3EEENS4_18smem_ptr_flag_bitsILi8EEENSQ_INS5_IJNSA_ILi8EEESH_EEENS5_IJSH_SB_EEEEEEEvNS4_8identityESZ_S19_vS1A_EENS_8epilogue10collective6detail29Sm90TmaWarpSpecializedAdapterINS1D_15DefaultEpilogueIaSJ_SJ_NS1C_6thread17LinearCombinationIaLi1EiiLNS1H_9ScaleType4KindE0ELNS_15FloatRoundStyleE2EaEENS1_15EpilogueDefaultEEEEEvvEEEEvNT_6ParamsE,"aw",@nobits
	.sectionflags	@""
	.align	16
	.zero		1024


//--------------------- .nv.shared.reserved.0     --------------------------
	.section	.nv.shared.reserved.0,"aw",@nobits
	.weak		__nv_reservedSMEM_offset_0_alias
	.size		__nv_reservedSMEM_offset_0_alias, 0, 0
	.other		__nv_reservedSMEM_offset_0_alias,@"STO_CUDA_RESERVED_SHARED STV_DEFAULT"
__nv_reservedSMEM_offset_0_alias:
	.zero		0


//--------------------- .nv.global                --------------------------
	.section	.nv.global,"aw",@nobits
.nv.global:
	.type		_ZN40_INTERNAL_5682ad5c_4_k_cu_04c7e237_106334cute1_E,@object
	.size		_ZN40_INTERNAL_5682ad5c_4_k_cu_04c7e237_106334cute1_E,(_ZN40_INTERNAL_5682ad5c_4_k_cu_04c7e237_106334cuda3std3__45__cpo6cbeginE - _ZN40_INTERNAL_5682ad5c_4_k_cu_04c7e237_106334cute1_E)
_ZN40_INTERNAL_5682ad5c_4_k_cu_04c7e237_106334cute1_E:
	.zero		1
	.type		_ZN40_INTERNAL_5682ad5c_4_k_cu_04c7e237_106334cuda3std3__45__cpo6cbeginE,@object
	.size		_ZN40_INTERNAL_5682ad5c_4_k_cu_04c7e237_106334cuda3std3__45__cpo6cbeginE,(_ZN40_INTERNAL_5682ad5c_4_k_cu_04c7e237_106334cuda3std3__48in_placeE - _ZN40_INTERNAL_5682ad5c_4_k_cu_04c7e237_106334cuda3std3__45__cpo6cbeginE)
_ZN40_INTERNAL_5682ad5c_4_k_cu_04c7e237_106334cuda3std3__45__cpo6cbeginE:
	.zero		1
	.type		_ZN40_INTERNAL_5682ad5c_4_k_cu_04c7e237_106334cuda3std3__48in_placeE,@object
	.size		_ZN40_INTERNAL_5682ad5c_4_k_cu_04c7e237_106334cuda3std3__48in_placeE,(_ZN40_INTERNAL_5682ad5c_4_k_cu_04c7e237_106334cuda3std6ranges3__45__cpo9iter_moveE - _ZN40_INTERNAL_5682ad5c_4_k_cu_04c7e237_106334cuda3std3__48in_placeE)
_ZN40_INTERNAL_5682ad5c_4_k_cu_04c7e237_106334cuda3std3__48in_placeE:
	.zero		1
	.type		_ZN40_INTERNAL_5682ad5c_4_k_cu_04c7e237_106334cuda3std6ranges3__45__cpo9iter_moveE,@object
	.size		_ZN40_INTERNAL_5682ad5c_4_k_cu_04c7e237_106334cuda3std6ranges3__45__cpo9iter_moveE,(_ZN40_INTERNAL_5682ad5c_4_k_cu_04c7e237_106334cuda3std3__45__cpo5beginE - _ZN40_INTERNAL_5682ad5c_4_k_cu_04c7e237_106334cuda3std6ranges3__45__cpo9iter_moveE)
_ZN40_INTERNAL_5682ad5c_4_k_cu_04c7e237_106334cuda3std6ranges3__45__cpo9iter_moveE:
	.zero		1
	.type		_ZN40_INTERNAL_5682ad5c_4_k_cu_04c7e237_106334cuda3std3__45__cpo5beginE,@object
	.size		_ZN40_INTERNAL_5682ad5c_4_k_cu_04c7e237_106334cuda3std3__45__cpo5beginE,(_ZN40_INTERNAL_5682ad5c_4_k_cu_04c7e237_106334cuda3std3__442_GLOBAL__N__5682ad5c_4_k_cu_04c7e237_106336ignoreE - _ZN40_INTERNAL_5682ad5c_4_k_cu_04c7e237_106334cuda3std3__45__cpo5beginE)
_ZN40_INTERNAL_5682ad5c_4_k_cu_04c7e237_106334cuda3std3__45__cpo5beginE:
	.zero		1
	.type		_ZN40_INTERNAL_5682ad5c_4_k_cu_04c7e237_106334cuda3std3__442_GLOBAL__N__5682ad5c_4_k_cu_04c7e237_106336ignoreE,@object
	.size		_ZN40_INTERNAL_5682ad5c_4_k_cu_04c7e237_106334cuda3std3__442_GLOBAL__N__5682ad5c_4_k_cu_04c7e237_106336ignoreE,(_ZN40_INTERNAL_5682ad5c_4_k_cu_04c7e237_106334cute7productE - _ZN40_INTERNAL_5682ad5c_4_k_cu_04c7e237_106334cuda3std3__442_GLOBAL__N__5682ad5c_4_k_cu_04c7e237_106336ignoreE)
_ZN40_INTERNAL_5682ad5c_4_k_cu_04c7e237_106334cuda3std3__442_GLOBAL__N__5682ad5c_4_k_cu_04c7e237_106336ignoreE:
	.zero		1
	.type		_ZN40_INTERNAL_5682ad5c_4_k_cu_04c7e237_106334cute7productE,@object
	.size		_ZN40_INTERNAL_5682ad5c_4_k_cu_04c7e237_106334cute7productE,(_ZN40_INTERNAL_5682ad5c_4_k_cu_04c7e237_106334cuda3std3__45__cpo3endE - _ZN40_INTERNAL_5682ad5c_4_k_cu_04c7e237_106334cute7productE)
_ZN40_INTERNAL_5682ad5c_4_k_cu_04c7e237_106334cute7productE:
	.zero		1
	.type		_ZN40_INTERNAL_5682ad5c_4_k_cu_04c7e237_106334cuda3std3__45__cpo3endE,@object
	.size		_ZN40_INTERNAL_5682ad5c_4_k_cu_04c7e237_106334cuda3std3__45__cpo3endE,(_ZN40_INTERNAL_5682ad5c_4_k_cu_04c7e237_106334cuda3std3__419piecewise_constructE - _ZN40_INTERNAL_5682ad5c_4_k_cu_04c7e237_106334cuda3std3__45__cpo3endE)
_ZN40_INTERNAL_5682ad5c_4_k_cu_04c7e237_106334cuda3std3__45__cpo3endE:
	.zero		1
	.type		_ZN40_INTERNAL_5682ad5c_4_k_cu_04c7e237_106334cuda3std3__419piecewise_constructE,@object
	.size		_ZN40_INTERNAL_5682ad5c_4_k_cu_04c7e237_106334cuda3std3__419piecewise_constructE,(_ZN40_INTERNAL_5682ad5c_4_k_cu_04c7e237_106334cuda3std3__45__cpo4cendE - _ZN40_INTERNAL_5682ad5c_4_k_cu_04c7e237_106334cuda3std3__419piecewise_constructE)
_ZN40_INTERNAL_5682ad5c_4_k_cu_04c7e237_106334cuda3std3__419piecewise_constructE:
	.zero		1
	.type		_ZN40_INTERNAL_5682ad5c_4_k_cu_04c7e237_106334cuda3std3__45__cpo4cendE,@object
	.size		_ZN40_INTERNAL_5682ad5c_4_k_cu_04c7e237_106334cuda3std3__45__cpo4cendE,(_ZN40_INTERNAL_5682ad5c_4_k_cu_04c7e237_106334cuda3std6ranges3__45__cpo4swapE - _ZN40_INTERNAL_5682ad5c_4_k_cu_04c7e237_106334cuda3std3__45__cpo4cendE)
_ZN40_INTERNAL_5682ad5c_4_k_cu_04c7e237_106334cuda3std3__45__cpo4cendE:
	.zero		1
	.type		_ZN40_INTERNAL_5682ad5c_4_k_cu_04c7e237_106334cuda3std6ranges3__45__cpo4swapE,@object
	.size		_ZN40_INTERNAL_5682ad5c_4_k_cu_04c7e237_106334cuda3std6ranges3__45__cpo4swapE,(.L_8 - _ZN40_INTERNAL_5682ad5c_4_k_cu_04c7e237_106334cuda3std6ranges3__45__cpo4swapE)
_ZN40_INTERNAL_5682ad5c_4_k_cu_04c7e237_106334cuda3std6ranges3__45__cpo4swapE:
	.zero		1
.L_8:


//--------------------- .nv.constant0._ZN7cutlass13device_kernelINS_4gemm6kernel13GemmUniversalIN4cute5tupleIJiiiiEEENS1_10collective13CollectiveMmaINS1_34MainloopSm90TmaGmmaWarpSpecializedILi16ENS5_IJNS4_1CILi1EEESB_SB_EEENS1_35KernelTmaWarpSpecializedCooperativeEEENS5_IJNSA_ILi192EEENSA_ILi256EEENSA_ILi32EEEEEEaNS5_IJlSB_lEEEaSJ_NS4_8TiledMMAINS4_8MMA_AtomIJNS4_4SM904GMMA27MMA_64x256x32_S32S8S8_SS_TNEEEENS4_6LayoutINS5_IJNSA_ILi2EEESB_SB_EEENS5_IJSB_NSA_ILi0EEEST_EEEEENS5_IJNS4_10UnderscoreESW_SW_EEEEENS4_13SM90_TMA_LOADENS4_14ComposedLayoutINS4_7SwizzleILi1ELi4ELi3EEENS4_18smem_ptr_flag_bitsILi8EEENSQ_INS5_IJNSA_ILi8EEESH_EEENS5_IJSH_SB_EEEEEEEvNS4_8identityESZ_S19_vS1A_EENS_8epilogue10collective6detail29Sm90TmaWarpSpecializedAdapterINS1D_15DefaultEpilogueIaSJ_SJ_NS1C_6thread17LinearCombinationIaLi1EiiLNS1H_9ScaleType4KindE0ELNS_15FloatRoundStyleE2EaEENS1_15EpilogueDefaultEEEEEvvEEEEvNT_6ParamsE --------------------------
	.section	.nv.constant0._ZN7cutlass13device_kernelINS_4gemm6kernel13GemmUniversalIN4cute5tupleIJiiiiEEENS1_10collective13CollectiveMmaINS1_34MainloopSm90TmaGmmaWarpSpecializedILi16ENS5_IJNS4_1CILi1EEESB_SB_EEENS1_35KernelTmaWarpSpecializedCooperativeEEENS5_IJNSA_ILi192EEENSA_ILi256EEENSA_ILi32EEEEEEaNS5_IJlSB_lEEEaSJ_NS4_8TiledMMAINS4_8MMA_AtomIJNS4_4SM904GMMA27MMA_64x256x32_S32S8S8_SS_TNEEEENS4_6LayoutINS5_IJNSA_ILi2EEESB_SB_EEENS5_IJSB_NSA_ILi0EEEST_EEEEENS5_IJNS4_10UnderscoreESW_SW_EEEEENS4_13SM90_TMA_LOADENS4_14ComposedLayoutINS4_7SwizzleILi1ELi4ELi3EEENS4_18smem_ptr_flag_bitsILi8EEENSQ_INS5_IJNSA_ILi8EEESH_EEENS5_IJSH_SB_EEEEEEEvNS4_8identityESZ_S19_vS1A_EENS_8epilogue10collective6detail29Sm90TmaWarpSpecializedAdapterINS1D_15DefaultEpilogueIaSJ_SJ_NS1C_6thread17LinearCombinationIaLi1EiiLNS1H_9ScaleType4KindE0ELNS_15FloatRoundStyleE2EaEENS1_15EpilogueDefaultEEEEEvvEEEEvNT_6ParamsE,"a",@progbits
	.sectionflags	@""
	.align	4
.nv.constant0._ZN7cutlass13device_kernelINS_4gemm6kernel13GemmUniversalIN4cute5tupleIJiiiiEEENS1_10collective13CollectiveMmaINS1_34MainloopSm90TmaGmmaWarpSpecializedILi16ENS5_IJNS4_1CILi1EEESB_SB_EEENS1_35KernelTmaWarpSpecializedCooperativeEEENS5_IJNSA_ILi192EEENSA_ILi256EEENSA_ILi32EEEEEEaNS5_IJlSB_lEEEaSJ_NS4_8TiledMMAINS4_8MMA_AtomIJNS4_4SM904GMMA27MMA_64x256x32_S32S8S8_SS_TNEEEENS4_6LayoutINS5_IJNSA_ILi2EEESB_SB_EEENS5_IJSB_NSA_ILi0EEEST_EEEEENS5_IJNS4_10UnderscoreESW_SW_EEEEENS4_13SM90_TMA_LOADENS4_14ComposedLayoutINS4_7SwizzleILi1ELi4ELi3EEENS4_18smem_ptr_flag_bitsILi8EEENSQ_INS5_IJNSA_ILi8EEESH_EEENS5_IJSH_SB_EEEEEEEvNS4_8identityESZ_S19_vS1A_EENS_8epilogue10collective6detail29Sm90TmaWarpSpecializedAdapterINS1D_15DefaultEpilogueIaSJ_SJ_NS1C_6thread17LinearCombinationIaLi1EiiLNS1H_9ScaleType4KindE0ELNS_15FloatRoundStyleE2EaEENS1_15EpilogueDefaultEEEEEvvEEEEvNT_6ParamsE:
	.zero		1664


//--------------------- SYMBOLS --------------------------

	.type		.nv.reservedSmem.offset0,@object
	.size		.nv.reservedSmem.offset0,0x4
	.type		__assertfail,@function
